//
// Generated by NVIDIA NVVM Compiler
//
// Compiler Build ID: CL-36424714
// Cuda compilation tools, release 13.0, V13.0.88
// Based on NVVM 20.0.0
//

.version 9.0
.target sm_100
.address_size 64

	// .globl	_Z11setVecValuePdd

.visible .entry _Z11setVecValuePdd(
	.param .u64 .ptr .align 1 _Z11setVecValuePdd_param_0,
	.param .f64 _Z11setVecValuePdd_param_1
)
{
	.reg .b64 	%rd<3>;
	.reg .b64 	%fd<2>;

	ld.param.u64 	%rd1, [_Z11setVecValuePdd_param_0];
	ld.param.f64 	%fd1, [_Z11setVecValuePdd_param_1];
	cvta.to.global.u64 	%rd2, %rd1;
	st.global.f64 	[%rd2], %fd1;
	ret;

}
	// .globl	_Z5_normPdiPKd
.visible .entry _Z5_normPdiPKd(
	.param .u64 .ptr .align 1 _Z5_normPdiPKd_param_0,
	.param .u32 _Z5_normPdiPKd_param_1,
	.param .u64 .ptr .align 1 _Z5_normPdiPKd_param_2
)
{
	.reg .pred 	%p<67>;
	.reg .b32 	%r<103>;
	.reg .b64 	%rd<28>;
	.reg .b64 	%fd<235>;

	ld.param.u64 	%rd11, [_Z5_normPdiPKd_param_0];
	ld.param.u32 	%r38, [_Z5_normPdiPKd_param_1];
	ld.param.u64 	%rd12, [_Z5_normPdiPKd_param_2];
	cvta.to.global.u64 	%rd1, %rd12;
	ld.global.f64 	%fd29, [%rd1];
	abs.f64 	%fd226, %fd29;
	setp.lt.s32 	%p1, %r38, 2;
	@%p1 bra 	$L__BB1_14;
	add.s32 	%r1, %r38, -1;
	add.s32 	%r40, %r38, -2;
	and.b32  	%r2, %r1, 15;
	setp.lt.u32 	%p2, %r40, 15;
	mov.b32 	%r92, 1;
	@%p2 bra 	$L__BB1_5;
	and.b32  	%r42, %r1, -16;
	neg.s32 	%r90, %r42;
	add.s64 	%rd25, %rd1, 64;
	mov.b32 	%r89, 0;
$L__BB1_3:
	.pragma "nounroll";
	ld.global.f64 	%fd31, [%rd25+-56];
	abs.f64 	%fd32, %fd31;
	max.f64 	%fd33, %fd32, %fd226;
	ld.global.f64 	%fd34, [%rd25+-48];
	abs.f64 	%fd35, %fd34;
	max.f64 	%fd36, %fd35, %fd33;
	ld.global.f64 	%fd37, [%rd25+-40];
	abs.f64 	%fd38, %fd37;
	max.f64 	%fd39, %fd38, %fd36;
	ld.global.f64 	%fd40, [%rd25+-32];
	abs.f64 	%fd41, %fd40;
	max.f64 	%fd42, %fd41, %fd39;
	ld.global.f64 	%fd43, [%rd25+-24];
	abs.f64 	%fd44, %fd43;
	max.f64 	%fd45, %fd44, %fd42;
	ld.global.f64 	%fd46, [%rd25+-16];
	abs.f64 	%fd47, %fd46;
	max.f64 	%fd48, %fd47, %fd45;
	ld.global.f64 	%fd49, [%rd25+-8];
	abs.f64 	%fd50, %fd49;
	max.f64 	%fd51, %fd50, %fd48;
	ld.global.f64 	%fd52, [%rd25];
	abs.f64 	%fd53, %fd52;
	max.f64 	%fd54, %fd53, %fd51;
	ld.global.f64 	%fd55, [%rd25+8];
	abs.f64 	%fd56, %fd55;
	max.f64 	%fd57, %fd56, %fd54;
	ld.global.f64 	%fd58, [%rd25+16];
	abs.f64 	%fd59, %fd58;
	max.f64 	%fd60, %fd59, %fd57;
	ld.global.f64 	%fd61, [%rd25+24];
	abs.f64 	%fd62, %fd61;
	max.f64 	%fd63, %fd62, %fd60;
	ld.global.f64 	%fd64, [%rd25+32];
	abs.f64 	%fd65, %fd64;
	max.f64 	%fd66, %fd65, %fd63;
	ld.global.f64 	%fd67, [%rd25+40];
	abs.f64 	%fd68, %fd67;
	max.f64 	%fd69, %fd68, %fd66;
	ld.global.f64 	%fd70, [%rd25+48];
	abs.f64 	%fd71, %fd70;
	max.f64 	%fd72, %fd71, %fd69;
	ld.global.f64 	%fd73, [%rd25+56];
	abs.f64 	%fd74, %fd73;
	max.f64 	%fd75, %fd74, %fd72;
	ld.global.f64 	%fd76, [%rd25+64];
	abs.f64 	%fd77, %fd76;
	max.f64 	%fd226, %fd77, %fd75;
	add.s32 	%r90, %r90, 16;
	add.s32 	%r89, %r89, 16;
	add.s64 	%rd25, %rd25, 128;
	setp.ne.s32 	%p3, %r90, 0;
	@%p3 bra 	$L__BB1_3;
	add.s32 	%r92, %r89, 1;
$L__BB1_5:
	setp.eq.s32 	%p4, %r2, 0;
	@%p4 bra 	$L__BB1_14;
	and.b32  	%r10, %r1, 7;
	setp.lt.u32 	%p5, %r2, 8;
	@%p5 bra 	$L__BB1_8;
	mul.wide.u32 	%rd13, %r92, 8;
	add.s64 	%rd14, %rd1, %rd13;
	ld.global.f64 	%fd79, [%rd14];
	abs.f64 	%fd80, %fd79;
	max.f64 	%fd81, %fd80, %fd226;
	ld.global.f64 	%fd82, [%rd14+8];
	abs.f64 	%fd83, %fd82;
	max.f64 	%fd84, %fd83, %fd81;
	ld.global.f64 	%fd85, [%rd14+16];
	abs.f64 	%fd86, %fd85;
	max.f64 	%fd87, %fd86, %fd84;
	ld.global.f64 	%fd88, [%rd14+24];
	abs.f64 	%fd89, %fd88;
	max.f64 	%fd90, %fd89, %fd87;
	ld.global.f64 	%fd91, [%rd14+32];
	abs.f64 	%fd92, %fd91;
	max.f64 	%fd93, %fd92, %fd90;
	ld.global.f64 	%fd94, [%rd14+40];
	abs.f64 	%fd95, %fd94;
	max.f64 	%fd96, %fd95, %fd93;
	ld.global.f64 	%fd97, [%rd14+48];
	abs.f64 	%fd98, %fd97;
	max.f64 	%fd99, %fd98, %fd96;
	ld.global.f64 	%fd100, [%rd14+56];
	abs.f64 	%fd101, %fd100;
	max.f64 	%fd226, %fd101, %fd99;
	add.s32 	%r92, %r92, 8;
$L__BB1_8:
	setp.eq.s32 	%p6, %r10, 0;
	@%p6 bra 	$L__BB1_14;
	and.b32  	%r13, %r1, 3;
	setp.lt.u32 	%p7, %r10, 4;
	@%p7 bra 	$L__BB1_11;
	mul.wide.u32 	%rd15, %r92, 8;
	add.s64 	%rd16, %rd1, %rd15;
	ld.global.f64 	%fd103, [%rd16];
	abs.f64 	%fd104, %fd103;
	max.f64 	%fd105, %fd104, %fd226;
	ld.global.f64 	%fd106, [%rd16+8];
	abs.f64 	%fd107, %fd106;
	max.f64 	%fd108, %fd107, %fd105;
	ld.global.f64 	%fd109, [%rd16+16];
	abs.f64 	%fd110, %fd109;
	max.f64 	%fd111, %fd110, %fd108;
	ld.global.f64 	%fd112, [%rd16+24];
	abs.f64 	%fd113, %fd112;
	max.f64 	%fd226, %fd113, %fd111;
	add.s32 	%r92, %r92, 4;
$L__BB1_11:
	setp.eq.s32 	%p8, %r13, 0;
	@%p8 bra 	$L__BB1_14;
	mul.wide.u32 	%rd17, %r92, 8;
	add.s64 	%rd26, %rd1, %rd17;
	neg.s32 	%r94, %r13;
$L__BB1_13:
	.pragma "nounroll";
	ld.global.f64 	%fd114, [%rd26];
	abs.f64 	%fd115, %fd114;
	max.f64 	%fd226, %fd115, %fd226;
	add.s64 	%rd26, %rd26, 8;
	add.s32 	%r94, %r94, 1;
	setp.ne.s32 	%p9, %r94, 0;
	@%p9 bra 	$L__BB1_13;
$L__BB1_14:
	{
	.reg .b32 %temp; 
	mov.b64 	{%temp, %r19}, %fd226;
	}
	and.b32  	%r20, %r19, -4194304;
	xor.b32  	%r43, %r20, 2144337920;
	mov.b32 	%r44, 0;
	mov.b64 	%fd15, {%r44, %r43};
	mul.f64 	%fd16, %fd226, %fd15;
	setp.lt.s32 	%p10, %r38, 1;
	mov.f64 	%fd234, 0d0000000000000000;
	@%p10 bra 	$L__BB1_26;
	and.b32  	%r21, %r38, 7;
	setp.lt.u32 	%p11, %r38, 8;
	mov.f64 	%fd234, 0d0000000000000000;
	mov.b32 	%r97, 0;
	mov.u32 	%r100, %r97;
	@%p11 bra 	$L__BB1_18;
	and.b32  	%r100, %r38, 2147483640;
	add.s64 	%rd27, %rd1, 32;
	mov.f64 	%fd234, 0d0000000000000000;
	mov.b32 	%r97, 0;
	mov.u32 	%r96, %r97;
$L__BB1_17:
	.pragma "nounroll";
	ld.global.f64 	%fd120, [%rd27+-32];
	abs.f64 	%fd121, %fd120;
	mul.f64 	%fd122, %fd15, %fd121;
	setp.neu.f64 	%p12, %fd122, %fd16;
	setp.ne.s32 	%p13, %r96, %r97;
	or.pred  	%p14, %p12, %p13;
	fma.rn.f64 	%fd124, %fd122, %fd122, %fd234;
	selp.f64 	%fd125, %fd124, %fd234, %p14;
	selp.u32 	%r47, 1, 0, %p14;
	add.s32 	%r48, %r97, %r47;
	ld.global.f64 	%fd126, [%rd27+-24];
	abs.f64 	%fd127, %fd126;
	mul.f64 	%fd128, %fd15, %fd127;
	setp.neu.f64 	%p15, %fd128, %fd16;
	add.s32 	%r49, %r96, 1;
	setp.ne.s32 	%p16, %r49, %r48;
	or.pred  	%p17, %p15, %p16;
	fma.rn.f64 	%fd129, %fd128, %fd128, %fd125;
	selp.f64 	%fd130, %fd129, %fd125, %p17;
	selp.u32 	%r50, 1, 0, %p17;
	add.s32 	%r51, %r48, %r50;
	ld.global.f64 	%fd131, [%rd27+-16];
	abs.f64 	%fd132, %fd131;
	mul.f64 	%fd133, %fd15, %fd132;
	setp.neu.f64 	%p19, %fd133, %fd16;
	add.s32 	%r52, %r96, 2;
	setp.ne.s32 	%p20, %r52, %r51;
	or.pred  	%p21, %p19, %p20;
	fma.rn.f64 	%fd135, %fd133, %fd133, %fd130;
	selp.f64 	%fd136, %fd135, %fd130, %p21;
	selp.u32 	%r53, 1, 0, %p21;
	add.s32 	%r54, %r51, %r53;
	ld.global.f64 	%fd137, [%rd27+-8];
	abs.f64 	%fd138, %fd137;
	mul.f64 	%fd139, %fd15, %fd138;
	setp.neu.f64 	%p22, %fd139, %fd16;
	add.s32 	%r55, %r96, 3;
	setp.ne.s32 	%p23, %r55, %r54;
	or.pred  	%p24, %p22, %p23;
	fma.rn.f64 	%fd141, %fd139, %fd139, %fd136;
	selp.f64 	%fd142, %fd141, %fd136, %p24;
	selp.u32 	%r56, 1, 0, %p24;
	add.s32 	%r57, %r54, %r56;
	ld.global.f64 	%fd143, [%rd27];
	abs.f64 	%fd144, %fd143;
	mul.f64 	%fd145, %fd15, %fd144;
	setp.neu.f64 	%p25, %fd145, %fd16;
	add.s32 	%r58, %r96, 4;
	setp.ne.s32 	%p26, %r58, %r57;
	or.pred  	%p27, %p25, %p26;
	fma.rn.f64 	%fd147, %fd145, %fd145, %fd142;
	selp.f64 	%fd148, %fd147, %fd142, %p27;
	selp.u32 	%r59, 1, 0, %p27;
	add.s32 	%r60, %r57, %r59;
	ld.global.f64 	%fd149, [%rd27+8];
	abs.f64 	%fd150, %fd149;
	mul.f64 	%fd151, %fd15, %fd150;
	setp.neu.f64 	%p28, %fd151, %fd16;
	add.s32 	%r61, %r96, 5;
	setp.ne.s32 	%p29, %r61, %r60;
	or.pred  	%p30, %p28, %p29;
	fma.rn.f64 	%fd153, %fd151, %fd151, %fd148;
	selp.f64 	%fd154, %fd153, %fd148, %p30;
	selp.u32 	%r62, 1, 0, %p30;
	add.s32 	%r63, %r60, %r62;
	ld.global.f64 	%fd155, [%rd27+16];
	abs.f64 	%fd156, %fd155;
	mul.f64 	%fd157, %fd15, %fd156;
	setp.neu.f64 	%p31, %fd157, %fd16;
	add.s32 	%r64, %r96, 6;
	setp.ne.s32 	%p32, %r64, %r63;
	or.pred  	%p33, %p31, %p32;
	fma.rn.f64 	%fd159, %fd157, %fd157, %fd154;
	selp.f64 	%fd160, %fd159, %fd154, %p33;
	selp.u32 	%r65, 1, 0, %p33;
	add.s32 	%r66, %r63, %r65;
	ld.global.f64 	%fd161, [%rd27+24];
	abs.f64 	%fd162, %fd161;
	mul.f64 	%fd163, %fd15, %fd162;
	setp.neu.f64 	%p34, %fd163, %fd16;
	add.s32 	%r67, %r96, 7;
	setp.ne.s32 	%p35, %r67, %r66;
	or.pred  	%p36, %p34, %p35;
	fma.rn.f64 	%fd164, %fd163, %fd163, %fd160;
	selp.f64 	%fd234, %fd164, %fd160, %p36;
	selp.u32 	%r68, 1, 0, %p36;
	add.s32 	%r97, %r66, %r68;
	add.s64 	%rd27, %rd27, 64;
	add.s32 	%r96, %r96, 8;
	setp.ne.s32 	%p37, %r96, %r100;
	@%p37 bra 	$L__BB1_17;
$L__BB1_18:
	setp.eq.s32 	%p38, %r21, 0;
	@%p38 bra 	$L__BB1_26;
	and.b32  	%r29, %r38, 3;
	setp.lt.u32 	%p39, %r21, 4;
	@%p39 bra 	$L__BB1_21;
	mul.wide.u32 	%rd18, %r100, 8;
	add.s64 	%rd19, %rd1, %rd18;
	ld.global.f64 	%fd166, [%rd19];
	abs.f64 	%fd167, %fd166;
	mul.f64 	%fd168, %fd15, %fd167;
	setp.neu.f64 	%p40, %fd168, %fd16;
	setp.ne.s32 	%p41, %r100, %r97;
	or.pred  	%p42, %p40, %p41;
	fma.rn.f64 	%fd170, %fd168, %fd168, %fd234;
	selp.f64 	%fd171, %fd170, %fd234, %p42;
	selp.u32 	%r70, 1, 0, %p42;
	add.s32 	%r71, %r97, %r70;
	add.s32 	%r72, %r100, 1;
	ld.global.f64 	%fd172, [%rd19+8];
	abs.f64 	%fd173, %fd172;
	mul.f64 	%fd174, %fd15, %fd173;
	setp.neu.f64 	%p43, %fd174, %fd16;
	setp.ne.s32 	%p44, %r72, %r71;
	or.pred  	%p45, %p43, %p44;
	fma.rn.f64 	%fd175, %fd174, %fd174, %fd171;
	selp.f64 	%fd176, %fd175, %fd171, %p45;
	selp.u32 	%r73, 1, 0, %p45;
	add.s32 	%r74, %r71, %r73;
	add.s32 	%r75, %r100, 2;
	ld.global.f64 	%fd177, [%rd19+16];
	abs.f64 	%fd178, %fd177;
	mul.f64 	%fd179, %fd15, %fd178;
	setp.neu.f64 	%p47, %fd179, %fd16;
	setp.ne.s32 	%p48, %r75, %r74;
	or.pred  	%p49, %p47, %p48;
	fma.rn.f64 	%fd181, %fd179, %fd179, %fd176;
	selp.f64 	%fd182, %fd181, %fd176, %p49;
	selp.u32 	%r76, 1, 0, %p49;
	add.s32 	%r77, %r74, %r76;
	add.s32 	%r78, %r100, 3;
	ld.global.f64 	%fd183, [%rd19+24];
	abs.f64 	%fd184, %fd183;
	mul.f64 	%fd185, %fd15, %fd184;
	setp.neu.f64 	%p50, %fd185, %fd16;
	setp.ne.s32 	%p51, %r78, %r77;
	or.pred  	%p52, %p50, %p51;
	fma.rn.f64 	%fd186, %fd185, %fd185, %fd182;
	selp.f64 	%fd234, %fd186, %fd182, %p52;
	selp.u32 	%r79, 1, 0, %p52;
	add.s32 	%r97, %r77, %r79;
	add.s32 	%r100, %r100, 4;
$L__BB1_21:
	setp.eq.s32 	%p53, %r29, 0;
	@%p53 bra 	$L__BB1_26;
	setp.eq.s32 	%p54, %r29, 1;
	@%p54 bra 	$L__BB1_24;
	mul.wide.u32 	%rd20, %r100, 8;
	add.s64 	%rd21, %rd1, %rd20;
	ld.global.f64 	%fd188, [%rd21];
	abs.f64 	%fd189, %fd188;
	mul.f64 	%fd190, %fd15, %fd189;
	setp.neu.f64 	%p55, %fd190, %fd16;
	setp.ne.s32 	%p56, %r100, %r97;
	or.pred  	%p57, %p55, %p56;
	fma.rn.f64 	%fd192, %fd190, %fd190, %fd234;
	selp.f64 	%fd193, %fd192, %fd234, %p57;
	selp.u32 	%r80, 1, 0, %p57;
	add.s32 	%r81, %r97, %r80;
	add.s32 	%r82, %r100, 1;
	ld.global.f64 	%fd194, [%rd21+8];
	abs.f64 	%fd195, %fd194;
	mul.f64 	%fd196, %fd15, %fd195;
	setp.neu.f64 	%p58, %fd196, %fd16;
	setp.ne.s32 	%p59, %r82, %r81;
	or.pred  	%p60, %p58, %p59;
	fma.rn.f64 	%fd197, %fd196, %fd196, %fd193;
	selp.f64 	%fd234, %fd197, %fd193, %p60;
	selp.u32 	%r83, 1, 0, %p60;
	add.s32 	%r97, %r81, %r83;
	add.s32 	%r100, %r100, 2;
$L__BB1_24:
	and.b32  	%r84, %r38, 1;
	setp.eq.b32 	%p61, %r84, 1;
	not.pred 	%p62, %p61;
	@%p62 bra 	$L__BB1_26;
	mul.wide.u32 	%rd22, %r100, 8;
	add.s64 	%rd23, %rd1, %rd22;
	ld.global.f64 	%fd198, [%rd23];
	abs.f64 	%fd199, %fd198;
	mul.f64 	%fd200, %fd15, %fd199;
	setp.neu.f64 	%p63, %fd200, %fd16;
	setp.ne.s32 	%p64, %r100, %r97;
	fma.rn.f64 	%fd201, %fd200, %fd200, %fd234;
	selp.f64 	%fd202, %fd201, %fd234, %p64;
	selp.f64 	%fd234, %fd201, %fd202, %p63;
$L__BB1_26:
	fma.rn.f64 	%fd203, %fd16, %fd16, %fd234;
	min.f64 	%fd204, %fd203, 0d7FEFFFFFFFFFFFFF;
	rsqrt.approx.ftz.f64 	%fd205, %fd204;
	mul.rn.f64 	%fd206, %fd205, %fd205;
	neg.f64 	%fd207, %fd206;
	fma.rn.f64 	%fd208, %fd204, %fd207, 0d3FF0000000000000;
	fma.rn.f64 	%fd209, %fd208, 0d3FD8000000000000, 0d3FE0000000000000;
	mul.rn.f64 	%fd210, %fd208, %fd205;
	fma.rn.f64 	%fd211, %fd209, %fd210, %fd205;
	mul.f64 	%fd212, %fd203, %fd211;
	add.s32 	%r85, %r20, 1048576;
	mov.b32 	%r86, 0;
	mov.b64 	%fd213, {%r86, %r85};
	mul.f64 	%fd214, %fd213, %fd212;
	setp.neu.f64 	%p65, %fd234, 0d0000000000000000;
	mov.f64 	%fd215, 0d7FF0000000000000;
	{
	.reg .b32 %temp; 
	mov.b64 	{%temp, %r87}, %fd215;
	}
	setp.lt.u32 	%p66, %r19, %r87;
	selp.f64 	%fd216, %fd214, %fd226, %p66;
	selp.f64 	%fd217, %fd216, %fd226, %p65;
	cvta.to.global.u64 	%rd24, %rd11;
	st.global.f64 	[%rd24], %fd217;
	ret;

}
	// .globl	_Z7_norm3dPdddd
.visible .entry _Z7_norm3dPdddd(
	.param .u64 .ptr .align 1 _Z7_norm3dPdddd_param_0,
	.param .f64 _Z7_norm3dPdddd_param_1,
	.param .f64 _Z7_norm3dPdddd_param_2,
	.param .f64 _Z7_norm3dPdddd_param_3
)
{
	.reg .pred 	%p<3>;
	.reg .b32 	%r<7>;
	.reg .b64 	%rd<3>;
	.reg .b64 	%fd<34>;

	ld.param.u64 	%rd1, [_Z7_norm3dPdddd_param_0];
	ld.param.f64 	%fd1, [_Z7_norm3dPdddd_param_1];
	ld.param.f64 	%fd2, [_Z7_norm3dPdddd_param_2];
	ld.param.f64 	%fd3, [_Z7_norm3dPdddd_param_3];
	cvta.to.global.u64 	%rd2, %rd1;
	abs.f64 	%fd4, %fd1;
	abs.f64 	%fd5, %fd2;
	abs.f64 	%fd6, %fd3;
	add.f64 	%fd7, %fd4, %fd5;
	add.f64 	%fd8, %fd7, %fd6;
	min.f64 	%fd9, %fd4, %fd5;
	max.f64 	%fd10, %fd4, %fd5;
	min.f64 	%fd11, %fd10, %fd6;
	max.f64 	%fd12, %fd10, %fd6;
	{
	.reg .b32 %temp; 
	mov.b64 	{%temp, %r1}, %fd12;
	}
	and.b32  	%r2, %r1, -4194304;
	xor.b32  	%r3, %r2, 2144337920;
	mov.b32 	%r4, 0;
	mov.b64 	%fd13, {%r4, %r3};
	mul.f64 	%fd14, %fd11, %fd13;
	mul.f64 	%fd15, %fd9, %fd13;
	mul.f64 	%fd16, %fd12, %fd13;
	mul.f64 	%fd17, %fd14, %fd14;
	fma.rn.f64 	%fd18, %fd15, %fd15, %fd17;
	fma.rn.f64 	%fd19, %fd16, %fd16, %fd18;
	min.f64 	%fd20, %fd19, 0d7FEFFFFFFFFFFFFF;
	rsqrt.approx.ftz.f64 	%fd21, %fd20;
	mul.rn.f64 	%fd22, %fd21, %fd21;
	neg.f64 	%fd23, %fd22;
	fma.rn.f64 	%fd24, %fd20, %fd23, 0d3FF0000000000000;
	fma.rn.f64 	%fd25, %fd24, 0d3FD8000000000000, 0d3FE0000000000000;
	mul.rn.f64 	%fd26, %fd24, %fd21;
	fma.rn.f64 	%fd27, %fd25, %fd26, %fd21;
	mul.f64 	%fd28, %fd19, %fd27;
	or.b32  	%r5, %r2, 1048576;
	mov.b64 	%fd29, {%r4, %r5};
	mul.f64 	%fd30, %fd29, %fd28;
	setp.gt.f64 	%p1, %fd8, %fd12;
	selp.f64 	%fd31, %fd30, %fd8, %p1;
	mov.f64 	%fd32, 0d7FF0000000000000;
	{
	.reg .b32 %temp; 
	mov.b64 	{%temp, %r6}, %fd32;
	}
	setp.lt.u32 	%p2, %r1, %r6;
	selp.f64 	%fd33, %fd31, %fd12, %p2;
	st.global.f64 	[%rd2], %fd33;
	ret;

}
	// .globl	_Z7_norm4dPddddd
.visible .entry _Z7_norm4dPddddd(
	.param .u64 .ptr .align 1 _Z7_norm4dPddddd_param_0,
	.param .f64 _Z7_norm4dPddddd_param_1,
	.param .f64 _Z7_norm4dPddddd_param_2,
	.param .f64 _Z7_norm4dPddddd_param_3,
	.param .f64 _Z7_norm4dPddddd_param_4
)
{
	.reg .pred 	%p<3>;
	.reg .b32 	%r<7>;
	.reg .b64 	%rd<3>;
	.reg .b64 	%fd<41>;

	ld.param.u64 	%rd1, [_Z7_norm4dPddddd_param_0];
	ld.param.f64 	%fd1, [_Z7_norm4dPddddd_param_1];
	ld.param.f64 	%fd2, [_Z7_norm4dPddddd_param_2];
	ld.param.f64 	%fd3, [_Z7_norm4dPddddd_param_3];
	ld.param.f64 	%fd4, [_Z7_norm4dPddddd_param_4];
	cvta.to.global.u64 	%rd2, %rd1;
	abs.f64 	%fd5, %fd1;
	abs.f64 	%fd6, %fd2;
	abs.f64 	%fd7, %fd3;
	abs.f64 	%fd8, %fd4;
	add.f64 	%fd9, %fd5, %fd6;
	add.f64 	%fd10, %fd9, %fd7;
	add.f64 	%fd11, %fd10, %fd8;
	min.f64 	%fd12, %fd5, %fd6;
	max.f64 	%fd13, %fd5, %fd6;
	min.f64 	%fd14, %fd13, %fd7;
	max.f64 	%fd15, %fd13, %fd7;
	min.f64 	%fd16, %fd15, %fd8;
	max.f64 	%fd17, %fd15, %fd8;
	{
	.reg .b32 %temp; 
	mov.b64 	{%temp, %r1}, %fd17;
	}
	and.b32  	%r2, %r1, -4194304;
	xor.b32  	%r3, %r2, 2144337920;
	mov.b32 	%r4, 0;
	mov.b64 	%fd18, {%r4, %r3};
	mul.f64 	%fd19, %fd16, %fd18;
	mul.f64 	%fd20, %fd14, %fd18;
	mul.f64 	%fd21, %fd12, %fd18;
	mul.f64 	%fd22, %fd17, %fd18;
	mul.f64 	%fd23, %fd19, %fd19;
	fma.rn.f64 	%fd24, %fd20, %fd20, %fd23;
	fma.rn.f64 	%fd25, %fd21, %fd21, %fd24;
	fma.rn.f64 	%fd26, %fd22, %fd22, %fd25;
	min.f64 	%fd27, %fd26, 0d7FEFFFFFFFFFFFFF;
	rsqrt.approx.ftz.f64 	%fd28, %fd27;
	mul.rn.f64 	%fd29, %fd28, %fd28;
	neg.f64 	%fd30, %fd29;
	fma.rn.f64 	%fd31, %fd27, %fd30, 0d3FF0000000000000;
	fma.rn.f64 	%fd32, %fd31, 0d3FD8000000000000, 0d3FE0000000000000;
	mul.rn.f64 	%fd33, %fd31, %fd28;
	fma.rn.f64 	%fd34, %fd32, %fd33, %fd28;
	mul.f64 	%fd35, %fd26, %fd34;
	or.b32  	%r5, %r2, 1048576;
	mov.b64 	%fd36, {%r4, %r5};
	mul.f64 	%fd37, %fd36, %fd35;
	setp.gt.f64 	%p1, %fd11, %fd17;
	selp.f64 	%fd38, %fd37, %fd11, %p1;
	mov.f64 	%fd39, 0d7FF0000000000000;
	{
	.reg .b32 %temp; 
	mov.b64 	{%temp, %r6}, %fd39;
	}
	setp.lt.u32 	%p2, %r1, %r6;
	selp.f64 	%fd40, %fd38, %fd17, %p2;
	st.global.f64 	[%rd2], %fd40;
	ret;

}
	// .globl	_Z8_normcdfPdd
.visible .entry _Z8_normcdfPdd(
	.param .u64 .ptr .align 1 _Z8_normcdfPdd_param_0,
	.param .f64 _Z8_normcdfPdd_param_1
)
{
	.reg .pred 	%p<9>;
	.reg .b32 	%r<17>;
	.reg .b64 	%rd<3>;
	.reg .b64 	%fd<104>;

	ld.param.u64 	%rd1, [_Z8_normcdfPdd_param_0];
	ld.param.f64 	%fd10, [_Z8_normcdfPdd_param_1];
	abs.f64 	%fd11, %fd10;
	setp.gt.f64 	%p1, %fd11, 0d4043400000000000;
	mov.f64 	%fd12, 0d4043400000000000;
	copysign.f64 	%fd13, %fd10, %fd12;
	selp.f64 	%fd1, %fd13, %fd10, %p1;
	mov.f64 	%fd14, 0dBFE6A09E667F3BCD;
	mul.rn.f64 	%fd2, %fd1, %fd14;
	neg.f64 	%fd15, %fd2;
	fma.rn.f64 	%fd16, %fd1, 0dBFE6A09E667F3BCD, %fd15;
	fma.rn.f64 	%fd3, %fd1, 0d3C8BDD3413B26456, %fd16;
	add.rn.f64 	%fd4, %fd2, %fd3;
	{
	.reg .b32 %temp; 
	mov.b64 	{%temp, %r1}, %fd4;
	}
	and.b32  	%r2, %r1, 2147483647;
	{
	.reg .b32 %temp; 
	mov.b64 	{%r3, %temp}, %fd4;
	}
	setp.gt.u32 	%p2, %r2, 2146435071;
	@%p2 bra 	$L__BB4_2;
	mov.b64 	%fd20, {%r3, %r2};
	add.f64 	%fd21, %fd20, 0dC010000000000000;
	add.f64 	%fd22, %fd20, 0d4010000000000000;
	rcp.approx.ftz.f64 	%fd23, %fd22;
	neg.f64 	%fd24, %fd22;
	fma.rn.f64 	%fd25, %fd24, %fd23, 0d3FF0000000000000;
	fma.rn.f64 	%fd26, %fd25, %fd25, %fd25;
	fma.rn.f64 	%fd27, %fd26, %fd23, %fd23;
	mul.f64 	%fd28, %fd21, %fd27;
	mov.f64 	%fd29, 0d3FF0000000000000;
	add.rn.f64 	%fd30, %fd28, %fd29;
	fma.rn.f64 	%fd31, %fd30, 0dC010000000000000, %fd20;
	neg.f64 	%fd32, %fd28;
	fma.rn.f64 	%fd33, %fd32, %fd20, %fd31;
	fma.rn.f64 	%fd34, %fd27, %fd33, %fd28;
	fma.rn.f64 	%fd35, %fd34, 0dBDF8774AD4E0BFD7, 0dBE44E1C6FD03D328;
	fma.rn.f64 	%fd36, %fd35, %fd34, 0dBE4330149F7A56B6;
	fma.rn.f64 	%fd37, %fd36, %fd34, 0d3E7BEDDED8376273;
	fma.rn.f64 	%fd38, %fd37, %fd34, 0d3E6F9254C3ABF22B;
	fma.rn.f64 	%fd39, %fd38, %fd34, 0dBEAB9068C2148CF0;
	fma.rn.f64 	%fd40, %fd39, %fd34, 0d3E94C6454DB34009;
	fma.rn.f64 	%fd41, %fd40, %fd34, 0d3ED7F1C378F2311D;
	fma.rn.f64 	%fd42, %fd41, %fd34, 0dBEE78E051C6D5C58;
	fma.rn.f64 	%fd43, %fd42, %fd34, 0dBEF995B4EAD14A90;
	fma.rn.f64 	%fd44, %fd43, %fd34, 0d3F23BE27CF0A29B2;
	fma.rn.f64 	%fd45, %fd44, %fd34, 0dBF2A1DEF3E81672E;
	fma.rn.f64 	%fd46, %fd45, %fd34, 0dBF48D4ABE68C1713;
	fma.rn.f64 	%fd47, %fd46, %fd34, 0d3F749C67210DD6B4;
	fma.rn.f64 	%fd48, %fd47, %fd34, 0dBF9096238568E357;
	fma.rn.f64 	%fd49, %fd48, %fd34, 0d3FA3079EDF8C2DC9;
	fma.rn.f64 	%fd50, %fd49, %fd34, 0dBFB0FB06DFF601FC;
	fma.rn.f64 	%fd51, %fd50, %fd34, 0d3FB7FEE004DFBCDC;
	fma.rn.f64 	%fd52, %fd51, %fd34, 0dBFB9DDB23C3DB8C6;
	fma.rn.f64 	%fd53, %fd52, %fd34, 0d3FB16ECEFCFA5FDA;
	fma.rn.f64 	%fd54, %fd53, %fd34, 0d3F8F7F5DF66FB6D6;
	fma.rn.f64 	%fd55, %fd54, %fd34, 0dBFC1DF1AD154A29D;
	fma.rn.f64 	%fd56, %fd55, %fd34, 0d3FF3BA5916E9FD7F;
	fma.rn.f64 	%fd57, %fd20, 0d4000000000000000, 0d3FF0000000000000;
	rcp.approx.ftz.f64 	%fd58, %fd57;
	neg.f64 	%fd59, %fd57;
	fma.rn.f64 	%fd60, %fd59, %fd58, 0d3FF0000000000000;
	fma.rn.f64 	%fd61, %fd60, %fd60, %fd60;
	fma.rn.f64 	%fd62, %fd61, %fd58, %fd58;
	mul.f64 	%fd63, %fd62, %fd56;
	mul.f64 	%fd64, %fd63, 0dC000000000000000;
	fma.rn.f64 	%fd65, %fd20, %fd64, %fd56;
	neg.f64 	%fd66, %fd63;
	add.rn.f64 	%fd67, %fd65, %fd66;
	fma.rn.f64 	%fd68, %fd67, %fd62, %fd63;
	neg.f64 	%fd69, %fd20;
	mul.f64 	%fd70, %fd20, %fd69;
	fma.rn.f64 	%fd71, %fd70, 0d3FF71547652B82FE, 0d4338000000000000;
	{
	.reg .b32 %temp; 
	mov.b64 	{%r4, %temp}, %fd71;
	}
	mov.f64 	%fd72, 0dC338000000000000;
	add.rn.f64 	%fd73, %fd71, %fd72;
	fma.rn.f64 	%fd74, %fd73, 0dBFE62E42FEFA39EF, %fd70;
	fma.rn.f64 	%fd75, %fd73, 0dBC7ABC9E3B39803F, %fd74;
	fma.rn.f64 	%fd76, %fd75, 0d3E5ADE1569CE2BDF, 0d3E928AF3FCA213EA;
	fma.rn.f64 	%fd77, %fd76, %fd75, 0d3EC71DEE62401315;
	fma.rn.f64 	%fd78, %fd77, %fd75, 0d3EFA01997C89EB71;
	fma.rn.f64 	%fd79, %fd78, %fd75, 0d3F2A01A014761F65;
	fma.rn.f64 	%fd80, %fd79, %fd75, 0d3F56C16C1852B7AF;
	fma.rn.f64 	%fd81, %fd80, %fd75, 0d3F81111111122322;
	fma.rn.f64 	%fd82, %fd81, %fd75, 0d3FA55555555502A1;
	fma.rn.f64 	%fd83, %fd82, %fd75, 0d3FC5555555555511;
	fma.rn.f64 	%fd84, %fd83, %fd75, 0d3FE000000000000B;
	fma.rn.f64 	%fd85, %fd84, %fd75, 0d3FF0000000000000;
	fma.rn.f64 	%fd86, %fd85, %fd75, 0d3FF0000000000000;
	shr.u32 	%r5, %r4, 31;
	add.s32 	%r6, %r4, %r5;
	shr.s32 	%r7, %r6, 1;
	{
	.reg .b32 %temp; 
	mov.b64 	{%r8, %temp}, %fd86;
	}
	{
	.reg .b32 %temp; 
	mov.b64 	{%temp, %r9}, %fd86;
	}
	shl.b32 	%r10, %r7, 20;
	add.s32 	%r11, %r9, %r10;
	mov.b64 	%fd87, {%r8, %r11};
	sub.s32 	%r12, %r4, %r7;
	shl.b32 	%r13, %r12, 20;
	add.s32 	%r14, %r13, 1072693248;
	mov.b32 	%r15, 0;
	mov.b64 	%fd88, {%r15, %r14};
	mul.f64 	%fd89, %fd88, %fd87;
	neg.f64 	%fd90, %fd70;
	fma.rn.f64 	%fd91, %fd69, %fd20, %fd90;
	fma.rn.f64 	%fd92, %fd89, %fd91, %fd89;
	mul.f64 	%fd93, %fd92, %fd68;
	setp.gt.u32 	%p6, %r2, 1077624832;
	selp.f64 	%fd94, 0d0000000000000000, %fd93, %p6;
	setp.lt.s32 	%p7, %r1, 0;
	mov.f64 	%fd95, 0d4000000000000000;
	sub.f64 	%fd96, %fd95, %fd94;
	selp.f64 	%fd103, %fd96, %fd94, %p7;
	bra.uni 	$L__BB4_3;
$L__BB4_2:
	setp.eq.s32 	%p3, %r2, 2146435072;
	setp.eq.s32 	%p4, %r3, 0;
	setp.lt.s32 	%p5, %r1, 0;
	selp.f64 	%fd17, 0d4000000000000000, 0d0000000000000000, %p5;
	add.f64 	%fd18, %fd4, %fd4;
	selp.f64 	%fd19, %fd17, %fd18, %p4;
	selp.f64 	%fd103, %fd19, %fd18, %p3;
$L__BB4_3:
	{
	.reg .b32 %temp; 
	mov.b64 	{%temp, %r16}, %fd1;
	}
	setp.lt.u32 	%p8, %r16, -1074790399;
	@%p8 bra 	$L__BB4_5;
	sub.f64 	%fd97, %fd2, %fd4;
	add.rn.f64 	%fd98, %fd97, %fd3;
	mul.f64 	%fd99, %fd4, 0dC000000000000000;
	mul.f64 	%fd100, %fd99, %fd103;
	fma.rn.f64 	%fd103, %fd100, %fd98, %fd103;
$L__BB4_5:
	cvta.to.global.u64 	%rd2, %rd1;
	mul.f64 	%fd101, %fd103, 0d3FE0000000000000;
	st.global.f64 	[%rd2], %fd101;
	ret;

}
	// .globl	_Z6_rnormPdiPKd
.visible .entry _Z6_rnormPdiPKd(
	.param .u64 .ptr .align 1 _Z6_rnormPdiPKd_param_0,
	.param .u32 _Z6_rnormPdiPKd_param_1,
	.param .u64 .ptr .align 1 _Z6_rnormPdiPKd_param_2
)
{
	.reg .pred 	%p<66>;
	.reg .b32 	%r<99>;
	.reg .b64 	%rd<28>;
	.reg .b64 	%fd<224>;

	ld.param.u64 	%rd11, [_Z6_rnormPdiPKd_param_0];
	ld.param.u32 	%r36, [_Z6_rnormPdiPKd_param_1];
	ld.param.u64 	%rd12, [_Z6_rnormPdiPKd_param_2];
	cvta.to.global.u64 	%rd1, %rd12;
	ld.global.f64 	%fd29, [%rd1];
	abs.f64 	%fd215, %fd29;
	setp.lt.s32 	%p1, %r36, 2;
	@%p1 bra 	$L__BB5_14;
	add.s32 	%r1, %r36, -1;
	add.s32 	%r38, %r36, -2;
	and.b32  	%r2, %r1, 15;
	setp.lt.u32 	%p2, %r38, 15;
	mov.b32 	%r88, 1;
	@%p2 bra 	$L__BB5_5;
	and.b32  	%r40, %r1, -16;
	neg.s32 	%r86, %r40;
	add.s64 	%rd25, %rd1, 64;
	mov.b32 	%r85, 0;
$L__BB5_3:
	.pragma "nounroll";
	ld.global.f64 	%fd31, [%rd25+-56];
	abs.f64 	%fd32, %fd31;
	max.f64 	%fd33, %fd32, %fd215;
	ld.global.f64 	%fd34, [%rd25+-48];
	abs.f64 	%fd35, %fd34;
	max.f64 	%fd36, %fd35, %fd33;
	ld.global.f64 	%fd37, [%rd25+-40];
	abs.f64 	%fd38, %fd37;
	max.f64 	%fd39, %fd38, %fd36;
	ld.global.f64 	%fd40, [%rd25+-32];
	abs.f64 	%fd41, %fd40;
	max.f64 	%fd42, %fd41, %fd39;
	ld.global.f64 	%fd43, [%rd25+-24];
	abs.f64 	%fd44, %fd43;
	max.f64 	%fd45, %fd44, %fd42;
	ld.global.f64 	%fd46, [%rd25+-16];
	abs.f64 	%fd47, %fd46;
	max.f64 	%fd48, %fd47, %fd45;
	ld.global.f64 	%fd49, [%rd25+-8];
	abs.f64 	%fd50, %fd49;
	max.f64 	%fd51, %fd50, %fd48;
	ld.global.f64 	%fd52, [%rd25];
	abs.f64 	%fd53, %fd52;
	max.f64 	%fd54, %fd53, %fd51;
	ld.global.f64 	%fd55, [%rd25+8];
	abs.f64 	%fd56, %fd55;
	max.f64 	%fd57, %fd56, %fd54;
	ld.global.f64 	%fd58, [%rd25+16];
	abs.f64 	%fd59, %fd58;
	max.f64 	%fd60, %fd59, %fd57;
	ld.global.f64 	%fd61, [%rd25+24];
	abs.f64 	%fd62, %fd61;
	max.f64 	%fd63, %fd62, %fd60;
	ld.global.f64 	%fd64, [%rd25+32];
	abs.f64 	%fd65, %fd64;
	max.f64 	%fd66, %fd65, %fd63;
	ld.global.f64 	%fd67, [%rd25+40];
	abs.f64 	%fd68, %fd67;
	max.f64 	%fd69, %fd68, %fd66;
	ld.global.f64 	%fd70, [%rd25+48];
	abs.f64 	%fd71, %fd70;
	max.f64 	%fd72, %fd71, %fd69;
	ld.global.f64 	%fd73, [%rd25+56];
	abs.f64 	%fd74, %fd73;
	max.f64 	%fd75, %fd74, %fd72;
	ld.global.f64 	%fd76, [%rd25+64];
	abs.f64 	%fd77, %fd76;
	max.f64 	%fd215, %fd77, %fd75;
	add.s32 	%r86, %r86, 16;
	add.s32 	%r85, %r85, 16;
	add.s64 	%rd25, %rd25, 128;
	setp.ne.s32 	%p3, %r86, 0;
	@%p3 bra 	$L__BB5_3;
	add.s32 	%r88, %r85, 1;
$L__BB5_5:
	setp.eq.s32 	%p4, %r2, 0;
	@%p4 bra 	$L__BB5_14;
	and.b32  	%r10, %r1, 7;
	setp.lt.u32 	%p5, %r2, 8;
	@%p5 bra 	$L__BB5_8;
	mul.wide.u32 	%rd13, %r88, 8;
	add.s64 	%rd14, %rd1, %rd13;
	ld.global.f64 	%fd79, [%rd14];
	abs.f64 	%fd80, %fd79;
	max.f64 	%fd81, %fd80, %fd215;
	ld.global.f64 	%fd82, [%rd14+8];
	abs.f64 	%fd83, %fd82;
	max.f64 	%fd84, %fd83, %fd81;
	ld.global.f64 	%fd85, [%rd14+16];
	abs.f64 	%fd86, %fd85;
	max.f64 	%fd87, %fd86, %fd84;
	ld.global.f64 	%fd88, [%rd14+24];
	abs.f64 	%fd89, %fd88;
	max.f64 	%fd90, %fd89, %fd87;
	ld.global.f64 	%fd91, [%rd14+32];
	abs.f64 	%fd92, %fd91;
	max.f64 	%fd93, %fd92, %fd90;
	ld.global.f64 	%fd94, [%rd14+40];
	abs.f64 	%fd95, %fd94;
	max.f64 	%fd96, %fd95, %fd93;
	ld.global.f64 	%fd97, [%rd14+48];
	abs.f64 	%fd98, %fd97;
	max.f64 	%fd99, %fd98, %fd96;
	ld.global.f64 	%fd100, [%rd14+56];
	abs.f64 	%fd101, %fd100;
	max.f64 	%fd215, %fd101, %fd99;
	add.s32 	%r88, %r88, 8;
$L__BB5_8:
	setp.eq.s32 	%p6, %r10, 0;
	@%p6 bra 	$L__BB5_14;
	and.b32  	%r13, %r1, 3;
	setp.lt.u32 	%p7, %r10, 4;
	@%p7 bra 	$L__BB5_11;
	mul.wide.u32 	%rd15, %r88, 8;
	add.s64 	%rd16, %rd1, %rd15;
	ld.global.f64 	%fd103, [%rd16];
	abs.f64 	%fd104, %fd103;
	max.f64 	%fd105, %fd104, %fd215;
	ld.global.f64 	%fd106, [%rd16+8];
	abs.f64 	%fd107, %fd106;
	max.f64 	%fd108, %fd107, %fd105;
	ld.global.f64 	%fd109, [%rd16+16];
	abs.f64 	%fd110, %fd109;
	max.f64 	%fd111, %fd110, %fd108;
	ld.global.f64 	%fd112, [%rd16+24];
	abs.f64 	%fd113, %fd112;
	max.f64 	%fd215, %fd113, %fd111;
	add.s32 	%r88, %r88, 4;
$L__BB5_11:
	setp.eq.s32 	%p8, %r13, 0;
	@%p8 bra 	$L__BB5_14;
	mul.wide.u32 	%rd17, %r88, 8;
	add.s64 	%rd26, %rd1, %rd17;
	neg.s32 	%r90, %r13;
$L__BB5_13:
	.pragma "nounroll";
	ld.global.f64 	%fd114, [%rd26];
	abs.f64 	%fd115, %fd114;
	max.f64 	%fd215, %fd115, %fd215;
	add.s64 	%rd26, %rd26, 8;
	add.s32 	%r90, %r90, 1;
	setp.ne.s32 	%p9, %r90, 0;
	@%p9 bra 	$L__BB5_13;
$L__BB5_14:
	{
	.reg .b32 %temp; 
	mov.b64 	{%temp, %r41}, %fd215;
	}
	and.b32  	%r42, %r41, -4194304;
	xor.b32  	%r43, %r42, 2144337920;
	mov.b32 	%r44, 0;
	mov.b64 	%fd15, {%r44, %r43};
	mul.f64 	%fd16, %fd215, %fd15;
	setp.lt.s32 	%p10, %r36, 1;
	mov.f64 	%fd223, 0d0000000000000000;
	@%p10 bra 	$L__BB5_26;
	and.b32  	%r19, %r36, 7;
	setp.lt.u32 	%p11, %r36, 8;
	mov.f64 	%fd223, 0d0000000000000000;
	mov.b32 	%r93, 0;
	mov.u32 	%r96, %r93;
	@%p11 bra 	$L__BB5_18;
	and.b32  	%r96, %r36, 2147483640;
	add.s64 	%rd27, %rd1, 32;
	mov.f64 	%fd223, 0d0000000000000000;
	mov.b32 	%r93, 0;
	mov.u32 	%r92, %r93;
$L__BB5_17:
	.pragma "nounroll";
	ld.global.f64 	%fd120, [%rd27+-32];
	abs.f64 	%fd121, %fd120;
	mul.f64 	%fd122, %fd15, %fd121;
	setp.neu.f64 	%p12, %fd122, %fd16;
	setp.ne.s32 	%p13, %r92, %r93;
	or.pred  	%p14, %p12, %p13;
	fma.rn.f64 	%fd124, %fd122, %fd122, %fd223;
	selp.f64 	%fd125, %fd124, %fd223, %p14;
	selp.u32 	%r47, 1, 0, %p14;
	add.s32 	%r48, %r93, %r47;
	ld.global.f64 	%fd126, [%rd27+-24];
	abs.f64 	%fd127, %fd126;
	mul.f64 	%fd128, %fd15, %fd127;
	setp.neu.f64 	%p15, %fd128, %fd16;
	add.s32 	%r49, %r92, 1;
	setp.ne.s32 	%p16, %r49, %r48;
	or.pred  	%p17, %p15, %p16;
	fma.rn.f64 	%fd129, %fd128, %fd128, %fd125;
	selp.f64 	%fd130, %fd129, %fd125, %p17;
	selp.u32 	%r50, 1, 0, %p17;
	add.s32 	%r51, %r48, %r50;
	ld.global.f64 	%fd131, [%rd27+-16];
	abs.f64 	%fd132, %fd131;
	mul.f64 	%fd133, %fd15, %fd132;
	setp.neu.f64 	%p19, %fd133, %fd16;
	add.s32 	%r52, %r92, 2;
	setp.ne.s32 	%p20, %r52, %r51;
	or.pred  	%p21, %p19, %p20;
	fma.rn.f64 	%fd135, %fd133, %fd133, %fd130;
	selp.f64 	%fd136, %fd135, %fd130, %p21;
	selp.u32 	%r53, 1, 0, %p21;
	add.s32 	%r54, %r51, %r53;
	ld.global.f64 	%fd137, [%rd27+-8];
	abs.f64 	%fd138, %fd137;
	mul.f64 	%fd139, %fd15, %fd138;
	setp.neu.f64 	%p22, %fd139, %fd16;
	add.s32 	%r55, %r92, 3;
	setp.ne.s32 	%p23, %r55, %r54;
	or.pred  	%p24, %p22, %p23;
	fma.rn.f64 	%fd141, %fd139, %fd139, %fd136;
	selp.f64 	%fd142, %fd141, %fd136, %p24;
	selp.u32 	%r56, 1, 0, %p24;
	add.s32 	%r57, %r54, %r56;
	ld.global.f64 	%fd143, [%rd27];
	abs.f64 	%fd144, %fd143;
	mul.f64 	%fd145, %fd15, %fd144;
	setp.neu.f64 	%p25, %fd145, %fd16;
	add.s32 	%r58, %r92, 4;
	setp.ne.s32 	%p26, %r58, %r57;
	or.pred  	%p27, %p25, %p26;
	fma.rn.f64 	%fd147, %fd145, %fd145, %fd142;
	selp.f64 	%fd148, %fd147, %fd142, %p27;
	selp.u32 	%r59, 1, 0, %p27;
	add.s32 	%r60, %r57, %r59;
	ld.global.f64 	%fd149, [%rd27+8];
	abs.f64 	%fd150, %fd149;
	mul.f64 	%fd151, %fd15, %fd150;
	setp.neu.f64 	%p28, %fd151, %fd16;
	add.s32 	%r61, %r92, 5;
	setp.ne.s32 	%p29, %r61, %r60;
	or.pred  	%p30, %p28, %p29;
	fma.rn.f64 	%fd153, %fd151, %fd151, %fd148;
	selp.f64 	%fd154, %fd153, %fd148, %p30;
	selp.u32 	%r62, 1, 0, %p30;
	add.s32 	%r63, %r60, %r62;
	ld.global.f64 	%fd155, [%rd27+16];
	abs.f64 	%fd156, %fd155;
	mul.f64 	%fd157, %fd15, %fd156;
	setp.neu.f64 	%p31, %fd157, %fd16;
	add.s32 	%r64, %r92, 6;
	setp.ne.s32 	%p32, %r64, %r63;
	or.pred  	%p33, %p31, %p32;
	fma.rn.f64 	%fd159, %fd157, %fd157, %fd154;
	selp.f64 	%fd160, %fd159, %fd154, %p33;
	selp.u32 	%r65, 1, 0, %p33;
	add.s32 	%r66, %r63, %r65;
	ld.global.f64 	%fd161, [%rd27+24];
	abs.f64 	%fd162, %fd161;
	mul.f64 	%fd163, %fd15, %fd162;
	setp.neu.f64 	%p34, %fd163, %fd16;
	add.s32 	%r67, %r92, 7;
	setp.ne.s32 	%p35, %r67, %r66;
	or.pred  	%p36, %p34, %p35;
	fma.rn.f64 	%fd164, %fd163, %fd163, %fd160;
	selp.f64 	%fd223, %fd164, %fd160, %p36;
	selp.u32 	%r68, 1, 0, %p36;
	add.s32 	%r93, %r66, %r68;
	add.s64 	%rd27, %rd27, 64;
	add.s32 	%r92, %r92, 8;
	setp.ne.s32 	%p37, %r92, %r96;
	@%p37 bra 	$L__BB5_17;
$L__BB5_18:
	setp.eq.s32 	%p38, %r19, 0;
	@%p38 bra 	$L__BB5_26;
	and.b32  	%r27, %r36, 3;
	setp.lt.u32 	%p39, %r19, 4;
	@%p39 bra 	$L__BB5_21;
	mul.wide.u32 	%rd18, %r96, 8;
	add.s64 	%rd19, %rd1, %rd18;
	ld.global.f64 	%fd166, [%rd19];
	abs.f64 	%fd167, %fd166;
	mul.f64 	%fd168, %fd15, %fd167;
	setp.neu.f64 	%p40, %fd168, %fd16;
	setp.ne.s32 	%p41, %r96, %r93;
	or.pred  	%p42, %p40, %p41;
	fma.rn.f64 	%fd170, %fd168, %fd168, %fd223;
	selp.f64 	%fd171, %fd170, %fd223, %p42;
	selp.u32 	%r70, 1, 0, %p42;
	add.s32 	%r71, %r93, %r70;
	add.s32 	%r72, %r96, 1;
	ld.global.f64 	%fd172, [%rd19+8];
	abs.f64 	%fd173, %fd172;
	mul.f64 	%fd174, %fd15, %fd173;
	setp.neu.f64 	%p43, %fd174, %fd16;
	setp.ne.s32 	%p44, %r72, %r71;
	or.pred  	%p45, %p43, %p44;
	fma.rn.f64 	%fd175, %fd174, %fd174, %fd171;
	selp.f64 	%fd176, %fd175, %fd171, %p45;
	selp.u32 	%r73, 1, 0, %p45;
	add.s32 	%r74, %r71, %r73;
	add.s32 	%r75, %r96, 2;
	ld.global.f64 	%fd177, [%rd19+16];
	abs.f64 	%fd178, %fd177;
	mul.f64 	%fd179, %fd15, %fd178;
	setp.neu.f64 	%p47, %fd179, %fd16;
	setp.ne.s32 	%p48, %r75, %r74;
	or.pred  	%p49, %p47, %p48;
	fma.rn.f64 	%fd181, %fd179, %fd179, %fd176;
	selp.f64 	%fd182, %fd181, %fd176, %p49;
	selp.u32 	%r76, 1, 0, %p49;
	add.s32 	%r77, %r74, %r76;
	add.s32 	%r78, %r96, 3;
	ld.global.f64 	%fd183, [%rd19+24];
	abs.f64 	%fd184, %fd183;
	mul.f64 	%fd185, %fd15, %fd184;
	setp.neu.f64 	%p50, %fd185, %fd16;
	setp.ne.s32 	%p51, %r78, %r77;
	or.pred  	%p52, %p50, %p51;
	fma.rn.f64 	%fd186, %fd185, %fd185, %fd182;
	selp.f64 	%fd223, %fd186, %fd182, %p52;
	selp.u32 	%r79, 1, 0, %p52;
	add.s32 	%r93, %r77, %r79;
	add.s32 	%r96, %r96, 4;
$L__BB5_21:
	setp.eq.s32 	%p53, %r27, 0;
	@%p53 bra 	$L__BB5_26;
	setp.eq.s32 	%p54, %r27, 1;
	@%p54 bra 	$L__BB5_24;
	mul.wide.u32 	%rd20, %r96, 8;
	add.s64 	%rd21, %rd1, %rd20;
	ld.global.f64 	%fd188, [%rd21];
	abs.f64 	%fd189, %fd188;
	mul.f64 	%fd190, %fd15, %fd189;
	setp.neu.f64 	%p55, %fd190, %fd16;
	setp.ne.s32 	%p56, %r96, %r93;
	or.pred  	%p57, %p55, %p56;
	fma.rn.f64 	%fd192, %fd190, %fd190, %fd223;
	selp.f64 	%fd193, %fd192, %fd223, %p57;
	selp.u32 	%r80, 1, 0, %p57;
	add.s32 	%r81, %r93, %r80;
	add.s32 	%r82, %r96, 1;
	ld.global.f64 	%fd194, [%rd21+8];
	abs.f64 	%fd195, %fd194;
	mul.f64 	%fd196, %fd15, %fd195;
	setp.neu.f64 	%p58, %fd196, %fd16;
	setp.ne.s32 	%p59, %r82, %r81;
	or.pred  	%p60, %p58, %p59;
	fma.rn.f64 	%fd197, %fd196, %fd196, %fd193;
	selp.f64 	%fd223, %fd197, %fd193, %p60;
	selp.u32 	%r83, 1, 0, %p60;
	add.s32 	%r93, %r81, %r83;
	add.s32 	%r96, %r96, 2;
$L__BB5_24:
	and.b32  	%r84, %r36, 1;
	setp.eq.b32 	%p61, %r84, 1;
	not.pred 	%p62, %p61;
	@%p62 bra 	$L__BB5_26;
	mul.wide.u32 	%rd22, %r96, 8;
	add.s64 	%rd23, %rd1, %rd22;
	ld.global.f64 	%fd198, [%rd23];
	abs.f64 	%fd199, %fd198;
	mul.f64 	%fd200, %fd15, %fd199;
	setp.neu.f64 	%p63, %fd200, %fd16;
	setp.ne.s32 	%p64, %r96, %r93;
	fma.rn.f64 	%fd201, %fd200, %fd200, %fd223;
	selp.f64 	%fd202, %fd201, %fd223, %p64;
	selp.f64 	%fd223, %fd201, %fd202, %p63;
$L__BB5_26:
	cvta.to.global.u64 	%rd24, %rd11;
	fma.rn.f64 	%fd203, %fd16, %fd16, %fd223;
	rsqrt.approx.f64 	%fd204, %fd203;
	mul.f64 	%fd205, %fd15, %fd204;
	setp.eq.f64 	%p65, %fd215, 0d7FF0000000000000;
	selp.f64 	%fd206, 0d0000000000000000, %fd205, %p65;
	st.global.f64 	[%rd24], %fd206;
	ret;

}
	// .globl	_Z8_rnorm3dPdddd
.visible .entry _Z8_rnorm3dPdddd(
	.param .u64 .ptr .align 1 _Z8_rnorm3dPdddd_param_0,
	.param .f64 _Z8_rnorm3dPdddd_param_1,
	.param .f64 _Z8_rnorm3dPdddd_param_2,
	.param .f64 _Z8_rnorm3dPdddd_param_3
)
{
	.reg .pred 	%p<3>;
	.reg .b32 	%r<5>;
	.reg .b64 	%rd<3>;
	.reg .b64 	%fd<31>;

	ld.param.u64 	%rd1, [_Z8_rnorm3dPdddd_param_0];
	ld.param.f64 	%fd1, [_Z8_rnorm3dPdddd_param_1];
	ld.param.f64 	%fd2, [_Z8_rnorm3dPdddd_param_2];
	ld.param.f64 	%fd3, [_Z8_rnorm3dPdddd_param_3];
	cvta.to.global.u64 	%rd2, %rd1;
	abs.f64 	%fd4, %fd1;
	abs.f64 	%fd5, %fd2;
	abs.f64 	%fd6, %fd3;
	add.f64 	%fd7, %fd4, %fd5;
	add.f64 	%fd8, %fd7, %fd6;
	min.f64 	%fd9, %fd4, %fd5;
	max.f64 	%fd10, %fd4, %fd5;
	min.f64 	%fd11, %fd10, %fd6;
	max.f64 	%fd12, %fd10, %fd6;
	{
	.reg .b32 %temp; 
	mov.b64 	{%temp, %r1}, %fd12;
	}
	and.b32  	%r2, %r1, -4194304;
	xor.b32  	%r3, %r2, 2144337920;
	mov.b32 	%r4, 0;
	mov.b64 	%fd13, {%r4, %r3};
	mul.f64 	%fd14, %fd11, %fd13;
	mul.f64 	%fd15, %fd9, %fd13;
	mul.f64 	%fd16, %fd12, %fd13;
	mul.f64 	%fd17, %fd14, %fd14;
	fma.rn.f64 	%fd18, %fd15, %fd15, %fd17;
	fma.rn.f64 	%fd19, %fd16, %fd16, %fd18;
	rsqrt.approx.ftz.f64 	%fd20, %fd19;
	mul.rn.f64 	%fd21, %fd20, %fd20;
	neg.f64 	%fd22, %fd21;
	fma.rn.f64 	%fd23, %fd19, %fd22, 0d3FF0000000000000;
	fma.rn.f64 	%fd24, %fd23, 0d3FD8000000000000, 0d3FE0000000000000;
	mul.rn.f64 	%fd25, %fd23, %fd20;
	fma.rn.f64 	%fd26, %fd24, %fd25, %fd20;
	mul.f64 	%fd27, %fd13, %fd26;
	setp.gt.f64 	%p1, %fd8, 0d0000000000000000;
	add.f64 	%fd28, %fd8, 0d7FF0000000000000;
	selp.f64 	%fd29, %fd27, %fd28, %p1;
	setp.eq.f64 	%p2, %fd12, 0d7FF0000000000000;
	selp.f64 	%fd30, 0d0000000000000000, %fd29, %p2;
	st.global.f64 	[%rd2], %fd30;
	ret;

}
	// .globl	_Z8_rnorm4dPddddd
.visible .entry _Z8_rnorm4dPddddd(
	.param .u64 .ptr .align 1 _Z8_rnorm4dPddddd_param_0,
	.param .f64 _Z8_rnorm4dPddddd_param_1,
	.param .f64 _Z8_rnorm4dPddddd_param_2,
	.param .f64 _Z8_rnorm4dPddddd_param_3,
	.param .f64 _Z8_rnorm4dPddddd_param_4
)
{
	.reg .pred 	%p<3>;
	.reg .b32 	%r<5>;
	.reg .b64 	%rd<3>;
	.reg .b64 	%fd<38>;

	ld.param.u64 	%rd1, [_Z8_rnorm4dPddddd_param_0];
	ld.param.f64 	%fd1, [_Z8_rnorm4dPddddd_param_1];
	ld.param.f64 	%fd2, [_Z8_rnorm4dPddddd_param_2];
	ld.param.f64 	%fd3, [_Z8_rnorm4dPddddd_param_3];
	ld.param.f64 	%fd4, [_Z8_rnorm4dPddddd_param_4];
	cvta.to.global.u64 	%rd2, %rd1;
	abs.f64 	%fd5, %fd1;
	abs.f64 	%fd6, %fd2;
	abs.f64 	%fd7, %fd3;
	abs.f64 	%fd8, %fd4;
	add.f64 	%fd9, %fd5, %fd6;
	add.f64 	%fd10, %fd9, %fd7;
	add.f64 	%fd11, %fd10, %fd8;
	min.f64 	%fd12, %fd5, %fd6;
	max.f64 	%fd13, %fd5, %fd6;
	min.f64 	%fd14, %fd13, %fd7;
	max.f64 	%fd15, %fd13, %fd7;
	min.f64 	%fd16, %fd15, %fd8;
	max.f64 	%fd17, %fd15, %fd8;
	{
	.reg .b32 %temp; 
	mov.b64 	{%temp, %r1}, %fd17;
	}
	and.b32  	%r2, %r1, -4194304;
	xor.b32  	%r3, %r2, 2144337920;
	mov.b32 	%r4, 0;
	mov.b64 	%fd18, {%r4, %r3};
	mul.f64 	%fd19, %fd16, %fd18;
	mul.f64 	%fd20, %fd14, %fd18;
	mul.f64 	%fd21, %fd12, %fd18;
	mul.f64 	%fd22, %fd17, %fd18;
	mul.f64 	%fd23, %fd19, %fd19;
	fma.rn.f64 	%fd24, %fd20, %fd20, %fd23;
	fma.rn.f64 	%fd25, %fd21, %fd21, %fd24;
	fma.rn.f64 	%fd26, %fd22, %fd22, %fd25;
	rsqrt.approx.ftz.f64 	%fd27, %fd26;
	mul.rn.f64 	%fd28, %fd27, %fd27;
	neg.f64 	%fd29, %fd28;
	fma.rn.f64 	%fd30, %fd26, %fd29, 0d3FF0000000000000;
	fma.rn.f64 	%fd31, %fd30, 0d3FD8000000000000, 0d3FE0000000000000;
	mul.rn.f64 	%fd32, %fd30, %fd27;
	fma.rn.f64 	%fd33, %fd31, %fd32, %fd27;
	mul.f64 	%fd34, %fd18, %fd33;
	setp.gt.f64 	%p1, %fd11, 0d0000000000000000;
	add.f64 	%fd35, %fd11, 0d7FF0000000000000;
	selp.f64 	%fd36, %fd34, %fd35, %p1;
	setp.eq.f64 	%p2, %fd17, 0d7FF0000000000000;
	selp.f64 	%fd37, 0d0000000000000000, %fd36, %p2;
	st.global.f64 	[%rd2], %fd37;
	ret;

}


// ===== COMPILED SASS (sm_100) =====

	.target	sm_100

	.elftype	@"ET_EXEC"


//--------------------- .note.nv.tkinfo           --------------------------
	.section	.note.nv.tkinfo,"",@"SHT_NOTE"
	.sectionflags	@"SHF_NOTE_NV_TKINFO"
	.tkinfo
        /*0018*/ 	.word	0x00000002
        /*0030*/ 	.string	""
        /*0030*/ 	.string	"ptxas"
        /*0030*/ 	.string	"Cuda compilation tools, release 13.0, V13.0.88"
        /*0030*/ 	.string	"Build cuda_13.0.r13.0/compiler.36424714_0"
        /*0030*/ 	.string	"-arch sm_100 -m 64 "



//--------------------- .note.nv.cuinfo           --------------------------
	.section	.note.nv.cuinfo,"",@"SHT_NOTE"
	.sectionflags	@"SHF_NOTE_NV_CUINFO"
        /*0018*/ 	.short	0x0002
        /*001a*/ 	.short	0x0064
        /*001c*/ 	.short	0x0082
	.zero		2


//--------------------- .nv.info                  --------------------------
	.section	.nv.info,"",@"SHT_CUDA_INFO"
	.align	4


	//----- nvinfo : EIATTR_REGCOUNT
	.align		4
        /*0000*/ 	.byte	0x04, 0x2f
        /*0002*/ 	.short	(.L_1 - .L_0)
	.align		4
.L_0:
        /*0004*/ 	.word	index@(_Z11setVecValuePdd)
        /*0008*/ 	.word	0x00000008


	//----- nvinfo : EIATTR_FRAME_SIZE
	.align		4
.L_1:
        /*000c*/ 	.byte	0x04, 0x11
        /*000e*/ 	.short	(.L_3 - .L_2)
	.align		4
.L_2:
        /*0010*/ 	.word	index@(_Z11setVecValuePdd)
        /*0014*/ 	.word	0x00000000


	//----- nvinfo : EIATTR_REGCOUNT
	.align		4
.L_3:
        /*0018*/ 	.byte	0x04, 0x2f
        /*001a*/ 	.short	(.L_5 - .L_4)
	.align		4
.L_4:
        /*001c*/ 	.word	index@(_Z5_normPdiPKd)
        /*0020*/ 	.word	0x0000001e


	//----- nvinfo : EIATTR_FRAME_SIZE
	.align		4
.L_5:
        /*0024*/ 	.byte	0x04, 0x11
        /*0026*/ 	.short	(.L_7 - .L_6)
	.align		4
.L_6:
        /*0028*/ 	.word	index@(_Z5_normPdiPKd)
        /*002c*/ 	.word	0x00000000


	//----- nvinfo : EIATTR_REGCOUNT
	.align		4
.L_7:
        /*0030*/ 	.byte	0x04, 0x2f
        /*0032*/ 	.short	(.L_9 - .L_8)
	.align		4
.L_8:
        /*0034*/ 	.word	index@(_Z7_norm3dPdddd)
        /*0038*/ 	.word	0x00000014


	//----- nvinfo : EIATTR_FRAME_SIZE
	.align		4
.L_9:
        /*003c*/ 	.byte	0x04, 0x11
        /*003e*/ 	.short	(.L_11 - .L_10)
	.align		4
.L_10:
        /*0040*/ 	.word	index@(_Z7_norm3dPdddd)
        /*0044*/ 	.word	0x00000000


	//----- nvinfo : EIATTR_REGCOUNT
	.align		4
.L_11:
        /*0048*/ 	.byte	0x04, 0x2f
        /*004a*/ 	.short	(.L_13 - .L_12)
	.align		4
.L_12:
        /*004c*/ 	.word	index@(_Z7_norm4dPddddd)
        /*0050*/ 	.word	0x00000014


	//----- nvinfo : EIATTR_FRAME_SIZE
	.align		4
.L_13:
        /*0054*/ 	.byte	0x04, 0x11
        /*0056*/ 	.short	(.L_15 - .L_14)
	.align		4
.L_14:
        /*0058*/ 	.word	index@(_Z7_norm4dPddddd)
        /*005c*/ 	.word	0x00000000


	//----- nvinfo : EIATTR_REGCOUNT
	.align		4
.L_15:
        /*0060*/ 	.byte	0x04, 0x2f
        /*0062*/ 	.short	(.L_17 - .L_16)
	.align		4
.L_16:
        /*0064*/ 	.word	index@(_Z8_normcdfPdd)
        /*0068*/ 	.word	0x0000001e


	//----- nvinfo : EIATTR_FRAME_SIZE
	.align		4
.L_17:
        /*006c*/ 	.byte	0x04, 0x11
        /*006e*/ 	.short	(.L_19 - .L_18)
	.align		4
.L_18:
        /*0070*/ 	.word	index@(_Z8_normcdfPdd)
        /*0074*/ 	.word	0x00000000


	//----- nvinfo : EIATTR_REGCOUNT
	.align		4
.L_19:
        /*0078*/ 	.byte	0x04, 0x2f
        /*007a*/ 	.short	(.L_21 - .L_20)
	.align		4
.L_20:
        /*007c*/ 	.word	index@(_Z6_rnormPdiPKd)
        /*0080*/ 	.word	0x0000001e


	//----- nvinfo : EIATTR_FRAME_SIZE
	.align		4
.L_21:
        /*0084*/ 	.byte	0x04, 0x11
        /*0086*/ 	.short	(.L_23 - .L_22)
	.align		4
.L_22:
        /*0088*/ 	.word	index@($__internal_0_$__cuda_sm20_drsqrt_f64_slowpath_v2)
        /*008c*/ 	.word	0x00000000


	//----- nvinfo : EIATTR_FRAME_SIZE
	.align		4
.L_23:
        /*0090*/ 	.byte	0x04, 0x11
        /*0092*/ 	.short	(.L_25 - .L_24)
	.align		4
.L_24:
        /*0094*/ 	.word	index@(_Z6_rnormPdiPKd)
        /*0098*/ 	.word	0x00000000


	//----- nvinfo : EIATTR_REGCOUNT
	.align		4
.L_25:
        /*009c*/ 	.byte	0x04, 0x2f
        /*009e*/ 	.short	(.L_27 - .L_26)
	.align		4
.L_26:
        /*00a0*/ 	.word	index@(_Z8_rnorm3dPdddd)
        /*00a4*/ 	.word	0x00000014


	//----- nvinfo : EIATTR_FRAME_SIZE
	.align		4
.L_27:
        /*00a8*/ 	.byte	0x04, 0x11
        /*00aa*/ 	.short	(.L_29 - .L_28)
	.align		4
.L_28:
        /*00ac*/ 	.word	index@(_Z8_rnorm3dPdddd)
        /*00b0*/ 	.word	0x00000000


	//----- nvinfo : EIATTR_REGCOUNT
	.align		4
.L_29:
        /*00b4*/ 	.byte	0x04, 0x2f
        /*00b6*/ 	.short	(.L_31 - .L_30)
	.align		4
.L_30:
        /*00b8*/ 	.word	index@(_Z8_rnorm4dPddddd)
        /*00bc*/ 	.word	0x00000014


	//----- nvinfo : EIATTR_FRAME_SIZE
	.align		4
.L_31:
        /*00c0*/ 	.byte	0x04, 0x11
        /*00c2*/ 	.short	(.L_33 - .L_32)
	.align		4
.L_32:
        /*00c4*/ 	.word	index@(_Z8_rnorm4dPddddd)
        /*00c8*/ 	.word	0x00000000


	//----- nvinfo : EIATTR_MIN_STACK_SIZE
	.align		4
.L_33:
        /*00cc*/ 	.byte	0x04, 0x12
        /*00ce*/ 	.short	(.L_35 - .L_34)
	.align		4
.L_34:
        /*00d0*/ 	.word	index@(_Z8_rnorm4dPddddd)
        /*00d4*/ 	.word	0x00000000


	//----- nvinfo : EIATTR_MIN_STACK_SIZE
	.align		4
.L_35:
        /*00d8*/ 	.byte	0x04, 0x12
        /*00da*/ 	.short	(.L_37 - .L_36)
	.align		4
.L_36:
        /*00dc*/ 	.word	index@(_Z8_rnorm3dPdddd)
        /*00e0*/ 	.word	0x00000000


	//----- nvinfo : EIATTR_MIN_STACK_SIZE
	.align		4
.L_37:
        /*00e4*/ 	.byte	0x04, 0x12
        /*00e6*/ 	.short	(.L_39 - .L_38)
	.align		4
.L_38:
        /*00e8*/ 	.word	index@(_Z6_rnormPdiPKd)
        /*00ec*/ 	.word	0x00000000


	//----- nvinfo : EIATTR_MIN_STACK_SIZE
	.align		4
.L_39:
        /*00f0*/ 	.byte	0x04, 0x12
        /*00f2*/ 	.short	(.L_41 - .L_40)
	.align		4
.L_40:
        /*00f4*/ 	.word	index@(_Z8_normcdfPdd)
        /*00f8*/ 	.word	0x00000000


	//----- nvinfo : EIATTR_MIN_STACK_SIZE
	.align		4
.L_41:
        /*00fc*/ 	.byte	0x04, 0x12
        /*00fe*/ 	.short	(.L_43 - .L_42)
	.align		4
.L_42:
        /*0100*/ 	.word	index@(_Z7_norm4dPddddd)
        /*0104*/ 	.word	0x00000000


	//----- nvinfo : EIATTR_MIN_STACK_SIZE
	.align		4
.L_43:
        /*0108*/ 	.byte	0x04, 0x12
        /*010a*/ 	.short	(.L_45 - .L_44)
	.align		4
.L_44:
        /*010c*/ 	.word	index@(_Z7_norm3dPdddd)
        /*0110*/ 	.word	0x00000000


	//----- nvinfo : EIATTR_MIN_STACK_SIZE
	.align		4
.L_45:
        /*0114*/ 	.byte	0x04, 0x12
        /*0116*/ 	.short	(.L_47 - .L_46)
	.align		4
.L_46:
        /*0118*/ 	.word	index@(_Z5_normPdiPKd)
        /*011c*/ 	.word	0x00000000


	//----- nvinfo : EIATTR_MIN_STACK_SIZE
	.align		4
.L_47:
        /*0120*/ 	.byte	0x04, 0x12
        /*0122*/ 	.short	(.L_49 - .L_48)
	.align		4
.L_48:
        /*0124*/ 	.word	index@(_Z11setVecValuePdd)
        /*0128*/ 	.word	0x00000000
.L_49:


//--------------------- .nv.compat                --------------------------
	.section	.nv.compat,"",@"SHT_CUDA_COMPAT_INFO"
	.align	4
        /*0000*/ 	.byte	0x02, 0x09, 0x00, 0x00, 0x02, 0x02, 0x01, 0x00, 0x02, 0x05, 0x05, 0x00, 0x03, 0x07, 0x01, 0x01
        /*0010*/ 	.byte	0x02, 0x03, 0x00, 0x00, 0x02, 0x06, 0x01, 0x00, 0x04, 0x0b, 0x08, 0x00, 0x01, 0x00, 0x00, 0x00
        /*0020*/ 	.byte	0x00, 0x00, 0x00, 0x00


//--------------------- .nv.info._Z8_rnorm4dPddddd --------------------------
	.section	.nv.info._Z8_rnorm4dPddddd,"",@"SHT_CUDA_INFO"
	.sectionflags	@""
	.align	4


	//----- nvinfo : EIATTR_CUDA_API_VERSION
	.align		4
        /*0000*/ 	.byte	0x04, 0x37
        /*0002*/ 	.short	(.L_51 - .L_50)
.L_50:
        /*0004*/ 	.word	0x00000082


	//----- nvinfo : EIATTR_KPARAM_INFO
	.align		4
.L_51:
        /*0008*/ 	.byte	0x04, 0x17
        /*000a*/ 	.short	(.L_53 - .L_52)
.L_52:
        /*000c*/ 	.word	0x00000000
        /*0010*/ 	.short	0x0004
        /*0012*/ 	.short	0x0020
        /*0014*/ 	.byte	0x00, 0xf0, 0x21, 0x00


	//----- nvinfo : EIATTR_KPARAM_INFO
	.align		4
.L_53:
        /*0018*/ 	.byte	0x04, 0x17
        /*001a*/ 	.short	(.L_55 - .L_54)
.L_54:
        /*001c*/ 	.word	0x00000000
        /*0020*/ 	.short	0x0003
        /*0022*/ 	.short	0x0018
        /*0024*/ 	.byte	0x00, 0xf0, 0x21, 0x00


	//----- nvinfo : EIATTR_KPARAM_INFO
	.align		4
.L_55:
        /*0028*/ 	.byte	0x04, 0x17
        /*002a*/ 	.short	(.L_57 - .L_56)
.L_56:
        /*002c*/ 	.word	0x00000000
        /*0030*/ 	.short	0x0002
        /*0032*/ 	.short	0x0010
        /*0034*/ 	.byte	0x00, 0xf0, 0x21, 0x00


	//----- nvinfo : EIATTR_KPARAM_INFO
	.align		4
.L_57:
        /*0038*/ 	.byte	0x04, 0x17
        /*003a*/ 	.short	(.L_59 - .L_58)
.L_58:
        /*003c*/ 	.word	0x00000000
        /*0040*/ 	.short	0x0001
        /*0042*/ 	.short	0x0008
        /*0044*/ 	.byte	0x00, 0xf0, 0x21, 0x00


	//----- nvinfo : EIATTR_KPARAM_INFO
	.align		4
.L_59:
        /*0048*/ 	.byte	0x04, 0x17
        /*004a*/ 	.short	(.L_61 - .L_60)
.L_60:
        /*004c*/ 	.word	0x00000000
        /*0050*/ 	.short	0x0000
        /*0052*/ 	.short	0x0000
        /*0054*/ 	.byte	0x00, 0xf5, 0x21, 0x00


	//----- nvinfo : EIATTR_SPARSE_MMA_MASK
	.align		4
.L_61:
        /*0058*/ 	.byte	0x03, 0x50
        /*005a*/ 	.short	0x0000


	//----- nvinfo : EIATTR_MAXREG_COUNT
	.align		4
        /*005c*/ 	.byte	0x03, 0x1b
        /*005e*/ 	.short	0x00ff


	//----- nvinfo : EIATTR_MERCURY_ISA_VERSION
	.align		4
        /*0060*/ 	.byte	0x03, 0x5f
        /*0062*/ 	.short	0x0101


	//----- nvinfo : EIATTR_VRC_CTA_INIT_COUNT
	.align		4
        /*0064*/ 	.byte	0x02, 0x4a
	.zero		1
	.zero		1


	//----- nvinfo : EIATTR_EXIT_INSTR_OFFSETS
	.align		4
        /*0068*/ 	.byte	0x04, 0x1c
        /*006a*/ 	.short	(.L_63 - .L_62)


	//   ....[0]....
.L_62:
        /*006c*/ 	.word	0x000005f0


	//----- nvinfo : EIATTR_CBANK_PARAM_SIZE
	.align		4
.L_63:
        /*0070*/ 	.byte	0x03, 0x19
        /*0072*/ 	.short	0x0028


	//----- nvinfo : EIATTR_PARAM_CBANK
	.align		4
        /*0074*/ 	.byte	0x04, 0x0a
        /*0076*/ 	.short	(.L_65 - .L_64)
	.align		4
.L_64:
        /*0078*/ 	.word	index@(.nv.constant0._Z8_rnorm4dPddddd)
        /*007c*/ 	.short	0x0380
        /*007e*/ 	.short	0x0028


	//----- nvinfo : EIATTR_SW_WAR
	.align		4
.L_65:
        /*0080*/ 	.byte	0x04, 0x36
        /*0082*/ 	.short	(.L_67 - .L_66)
.L_66:
        /*0084*/ 	.word	0x00000008
.L_67:


//--------------------- .nv.info._Z8_rnorm3dPdddd --------------------------
	.section	.nv.info._Z8_rnorm3dPdddd,"",@"SHT_CUDA_INFO"
	.sectionflags	@""
	.align	4


	//----- nvinfo : EIATTR_CUDA_API_VERSION
	.align		4
        /*0000*/ 	.byte	0x04, 0x37
        /*0002*/ 	.short	(.L_69 - .L_68)
.L_68:
        /*0004*/ 	.word	0x00000082


	//----- nvinfo : EIATTR_KPARAM_INFO
	.align		4
.L_69:
        /*0008*/ 	.byte	0x04, 0x17
        /*000a*/ 	.short	(.L_71 - .L_70)
.L_70:
        /*000c*/ 	.word	0x00000000
        /*0010*/ 	.short	0x0003
        /*0012*/ 	.short	0x0018
        /*0014*/ 	.byte	0x00, 0xf0, 0x21, 0x00


	//----- nvinfo : EIATTR_KPARAM_INFO
	.align		4
.L_71:
        /*0018*/ 	.byte	0x04, 0x17
        /*001a*/ 	.short	(.L_73 - .L_72)
.L_72:
        /*001c*/ 	.word	0x00000000
        /*0020*/ 	.short	0x0002
        /*0022*/ 	.short	0x0010
        /*0024*/ 	.byte	0x00, 0xf0, 0x21, 0x00


	//----- nvinfo : EIATTR_KPARAM_INFO
	.align		4
.L_73:
        /*0028*/ 	.byte	0x04, 0x17
        /*002a*/ 	.short	(.L_75 - .L_74)
.L_74:
        /*002c*/ 	.word	0x00000000
        /*0030*/ 	.short	0x0001
        /*0032*/ 	.short	0x0008
        /*0034*/ 	.byte	0x00, 0xf0, 0x21, 0x00


	//----- nvinfo : EIATTR_KPARAM_INFO
	.align		4
.L_75:
        /*0038*/ 	.byte	0x04, 0x17
        /*003a*/ 	.short	(.L_77 - .L_76)
.L_76:
        /*003c*/ 	.word	0x00000000
        /*0040*/ 	.short	0x0000
        /*0042*/ 	.short	0x0000
        /*0044*/ 	.byte	0x00, 0xf5, 0x21, 0x00


	//----- nvinfo : EIATTR_SPARSE_MMA_MASK
	.align		4
.L_77:
        /*0048*/ 	.byte	0x03, 0x50
        /*004a*/ 	.short	0x0000


	//----- nvinfo : EIATTR_MAXREG_COUNT
	.align		4
        /*004c*/ 	.byte	0x03, 0x1b
        /*004e*/ 	.short	0x00ff


	//----- nvinfo : EIATTR_MERCURY_ISA_VERSION
	.align		4
        /*0050*/ 	.byte	0x03, 0x5f
        /*0052*/ 	.short	0x0101


	//----- nvinfo : EIATTR_VRC_CTA_INIT_COUNT
	.align		4
        /*0054*/ 	.byte	0x02, 0x4a
	.zero		1
	.zero		1


	//----- nvinfo : EIATTR_EXIT_INSTR_OFFSETS
	.align		4
        /*0058*/ 	.byte	0x04, 0x1c
        /*005a*/ 	.short	(.L_79 - .L_78)


	//   ....[0]....
.L_78:
        /*005c*/ 	.word	0x00000440


	//----- nvinfo : EIATTR_CBANK_PARAM_SIZE
	.align		4
.L_79:
        /*0060*/ 	.byte	0x03, 0x19
        /*0062*/ 	.short	0x0020


	//----- nvinfo : EIATTR_PARAM_CBANK
	.align		4
        /*0064*/ 	.byte	0x04, 0x0a
        /*0066*/ 	.short	(.L_81 - .L_80)
	.align		4
.L_80:
        /*0068*/ 	.word	index@(.nv.constant0._Z8_rnorm3dPdddd)
        /*006c*/ 	.short	0x0380
        /*006e*/ 	.short	0x0020


	//----- nvinfo : EIATTR_SW_WAR
	.align		4
.L_81:
        /*0070*/ 	.byte	0x04, 0x36
        /*0072*/ 	.short	(.L_83 - .L_82)
.L_82:
        /*0074*/ 	.word	0x00000008
.L_83:


//--------------------- .nv.info._Z6_rnormPdiPKd  --------------------------
	.section	.nv.info._Z6_rnormPdiPKd,"",@"SHT_CUDA_INFO"
	.sectionflags	@""
	.align	4


	//----- nvinfo : EIATTR_CUDA_API_VERSION
	.align		4
        /*0000*/ 	.byte	0x04, 0x37
        /*0002*/ 	.short	(.L_85 - .L_84)
.L_84:
        /*0004*/ 	.word	0x00000082


	//----- nvinfo : EIATTR_KPARAM_INFO
	.align		4
.L_85:
        /*0008*/ 	.byte	0x04, 0x17
        /*000a*/ 	.short	(.L_87 - .L_86)
.L_86:
        /*000c*/ 	.word	0x00000000
        /*0010*/ 	.short	0x0002
        /*0012*/ 	.short	0x0010
        /*0014*/ 	.byte	0x00, 0xf5, 0x21, 0x00


	//----- nvinfo : EIATTR_KPARAM_INFO
	.align		4
.L_87:
        /*0018*/ 	.byte	0x04, 0x17
        /*001a*/ 	.short	(.L_89 - .L_88)
.L_88:
        /*001c*/ 	.word	0x00000000
        /*0020*/ 	.short	0x0001
        /*0022*/ 	.short	0x0008
        /*0024*/ 	.byte	0x00, 0xf0, 0x11, 0x00


	//----- nvinfo : EIATTR_KPARAM_INFO
	.align		4
.L_89:
        /*0028*/ 	.byte	0x04, 0x17
        /*002a*/ 	.short	(.L_91 - .L_90)
.L_90:
        /*002c*/ 	.word	0x00000000
        /*0030*/ 	.short	0x0000
        /*0032*/ 	.short	0x0000
        /*0034*/ 	.byte	0x00, 0xf5, 0x21, 0x00


	//----- nvinfo : EIATTR_SPARSE_MMA_MASK
	.align		4
.L_91:
        /*0038*/ 	.byte	0x03, 0x50
        /*003a*/ 	.short	0x0000


	//----- nvinfo : EIATTR_MAXREG_COUNT
	.align		4
        /*003c*/ 	.byte	0x03, 0x1b
        /*003e*/ 	.short	0x00ff


	//----- nvinfo : EIATTR_MERCURY_ISA_VERSION
	.align		4
        /*0040*/ 	.byte	0x03, 0x5f
        /*0042*/ 	.short	0x0101


	//----- nvinfo : EIATTR_VRC_CTA_INIT_COUNT
	.align		4
        /*0044*/ 	.byte	0x02, 0x4a
	.zero		1
	.zero		1


	//----- nvinfo : EIATTR_EXIT_INSTR_OFFSETS
	.align		4
        /*0048*/ 	.byte	0x04, 0x1c
        /*004a*/ 	.short	(.L_93 - .L_92)


	//   ....[0]....
.L_92:
        /*004c*/ 	.word	0x00001fe0


	//----- nvinfo : EIATTR_CRS_STACK_SIZE
	.align		4
.L_93:
        /*0050*/ 	.byte	0x04, 0x1e
        /*0052*/ 	.short	(.L_95 - .L_94)
.L_94:
        /*0054*/ 	.word	0x00000000


	//----- nvinfo : EIATTR_CBANK_PARAM_SIZE
	.align		4
.L_95:
        /*0058*/ 	.byte	0x03, 0x19
        /*005a*/ 	.short	0x0018


	//----- nvinfo : EIATTR_PARAM_CBANK
	.align		4
        /*005c*/ 	.byte	0x04, 0x0a
        /*005e*/ 	.short	(.L_97 - .L_96)
	.align		4
.L_96:
        /*0060*/ 	.word	index@(.nv.constant0._Z6_rnormPdiPKd)
        /*0064*/ 	.short	0x0380
        /*0066*/ 	.short	0x0018


	//----- nvinfo : EIATTR_SW_WAR
	.align		4
.L_97:
        /*0068*/ 	.byte	0x04, 0x36
        /*006a*/ 	.short	(.L_99 - .L_98)
.L_98:
        /*006c*/ 	.word	0x00000008
.L_99:


//--------------------- .nv.info._Z8_normcdfPdd   --------------------------
	.section	.nv.info._Z8_normcdfPdd,"",@"SHT_CUDA_INFO"
	.sectionflags	@""
	.align	4


	//----- nvinfo : EIATTR_CUDA_API_VERSION
	.align		4
        /*0000*/ 	.byte	0x04, 0x37
        /*0002*/ 	.short	(.L_101 - .L_100)
.L_100:
        /*0004*/ 	.word	0x00000082


	//----- nvinfo : EIATTR_KPARAM_INFO
	.align		4
.L_101:
        /*0008*/ 	.byte	0x04, 0x17
        /*000a*/ 	.short	(.L_103 - .L_102)
.L_102:
        /*000c*/ 	.word	0x00000000
        /*0010*/ 	.short	0x0001
        /*0012*/ 	.short	0x0008
        /*0014*/ 	.byte	0x00, 0xf0, 0x21, 0x00


	//----- nvinfo : EIATTR_KPARAM_INFO
	.align		4
.L_103:
        /*0018*/ 	.byte	0x04, 0x17
        /*001a*/ 	.short	(.L_105 - .L_104)
.L_104:
        /*001c*/ 	.word	0x00000000
        /*0020*/ 	.short	0x0000
        /*0022*/ 	.short	0x0000
        /*0024*/ 	.byte	0x00, 0xf5, 0x21, 0x00


	//----- nvinfo : EIATTR_SPARSE_MMA_MASK
	.align		4
.L_105:
        /*0028*/ 	.byte	0x03, 0x50
        /*002a*/ 	.short	0x0000


	//----- nvinfo : EIATTR_MAXREG_COUNT
	.align		4
        /*002c*/ 	.byte	0x03, 0x1b
        /*002e*/ 	.short	0x00ff


	//----- nvinfo : EIATTR_MERCURY_ISA_VERSION
	.align		4
        /*0030*/ 	.byte	0x03, 0x5f
        /*0032*/ 	.short	0x0101


	//----- nvinfo : EIATTR_VRC_CTA_INIT_COUNT
	.align		4
        /*0034*/ 	.byte	0x02, 0x4a
	.zero		1
	.zero		1


	//----- nvinfo : EIATTR_EXIT_INSTR_OFFSETS
	.align		4
        /*0038*/ 	.byte	0x04, 0x1c
        /*003a*/ 	.short	(.L_107 - .L_106)


	//   ....[0]....
.L_106:
        /*003c*/ 	.word	0x00000c00


	//----- nvinfo : EIATTR_CBANK_PARAM_SIZE
	.align		4
.L_107:
        /*0040*/ 	.byte	0x03, 0x19
        /*0042*/ 	.short	0x0010


	//----- nvinfo : EIATTR_PARAM_CBANK
	.align		4
        /*0044*/ 	.byte	0x04, 0x0a
        /*0046*/ 	.short	(.L_109 - .L_108)
	.align		4
.L_108:
        /*0048*/ 	.word	index@(.nv.constant0._Z8_normcdfPdd)
        /*004c*/ 	.short	0x0380
        /*004e*/ 	.short	0x0010


	//----- nvinfo : EIATTR_SW_WAR
	.align		4
.L_109:
        /*0050*/ 	.byte	0x04, 0x36
        /*0052*/ 	.short	(.L_111 - .L_110)
.L_110:
        /*0054*/ 	.word	0x00000008
.L_111:


//--------------------- .nv.info._Z7_norm4dPddddd --------------------------
	.section	.nv.info._Z7_norm4dPddddd,"",@"SHT_CUDA_INFO"
	.sectionflags	@""
	.align	4


	//----- nvinfo : EIATTR_CUDA_API_VERSION
	.align		4
        /*0000*/ 	.byte	0x04, 0x37
        /*0002*/ 	.short	(.L_113 - .L_112)
.L_112:
        /*0004*/ 	.word	0x00000082


	//----- nvinfo : EIATTR_KPARAM_INFO
	.align		4
.L_113:
        /*0008*/ 	.byte	0x04, 0x17
        /*000a*/ 	.short	(.L_115 - .L_114)
.L_114:
        /*000c*/ 	.word	0x00000000
        /*0010*/ 	.short	0x0004
        /*0012*/ 	.short	0x0020
        /*0014*/ 	.byte	0x00, 0xf0, 0x21, 0x00


	//----- nvinfo : EIATTR_KPARAM_INFO
	.align		4
.L_115:
        /*0018*/ 	.byte	0x04, 0x17
        /*001a*/ 	.short	(.L_117 - .L_116)
.L_116:
        /*001c*/ 	.word	0x00000000
        /*0020*/ 	.short	0x0003
        /*0022*/ 	.short	0x0018
        /*0024*/ 	.byte	0x00, 0xf0, 0x21, 0x00


	//----- nvinfo : EIATTR_KPARAM_INFO
	.align		4
.L_117:
        /*0028*/ 	.byte	0x04, 0x17
        /*002a*/ 	.short	(.L_119 - .L_118)
.L_118:
        /*002c*/ 	.word	0x00000000
        /*0030*/ 	.short	0x0002
        /*0032*/ 	.short	0x0010
        /*0034*/ 	.byte	0x00, 0xf0, 0x21, 0x00


	//----- nvinfo : EIATTR_KPARAM_INFO
	.align		4
.L_119:
        /*0038*/ 	.byte	0x04, 0x17
        /*003a*/ 	.short	(.L_121 - .L_120)
.L_120:
        /*003c*/ 	.word	0x00000000
        /*0040*/ 	.short	0x0001
        /*0042*/ 	.short	0x0008
        /*0044*/ 	.byte	0x00, 0xf0, 0x21, 0x00


	//----- nvinfo : EIATTR_KPARAM_INFO
	.align		4
.L_121:
        /*0048*/ 	.byte	0x04, 0x17
        /*004a*/ 	.short	(.L_123 - .L_122)
.L_122:
        /*004c*/ 	.word	0x00000000
        /*0050*/ 	.short	0x0000
        /*0052*/ 	.short	0x0000
        /*0054*/ 	.byte	0x00, 0xf5, 0x21, 0x00


	//----- nvinfo : EIATTR_SPARSE_MMA_MASK
	.align		4
.L_123:
        /*0058*/ 	.byte	0x03, 0x50
        /*005a*/ 	.short	0x0000


	//----- nvinfo : EIATTR_MAXREG_COUNT
	.align		4
        /*005c*/ 	.byte	0x03, 0x1b
        /*005e*/ 	.short	0x00ff


	//----- nvinfo : EIATTR_MERCURY_ISA_VERSION
	.align		4
        /*0060*/ 	.byte	0x03, 0x5f
        /*0062*/ 	.short	0x0101


	//----- nvinfo : EIATTR_VRC_CTA_INIT_COUNT
	.align		4
        /*0064*/ 	.byte	0x02, 0x4a
	.zero		1
	.zero		1


	//----- nvinfo : EIATTR_EXIT_INSTR_OFFSETS
	.align		4
        /*0068*/ 	.byte	0x04, 0x1c
        /*006a*/ 	.short	(.L_125 - .L_124)


	//   ....[0]....
.L_124:
        /*006c*/ 	.word	0x000006b0


	//----- nvinfo : EIATTR_CBANK_PARAM_SIZE
	.align		4
.L_125:
        /*0070*/ 	.byte	0x03, 0x19
        /*0072*/ 	.short	0x0028


	//----- nvinfo : EIATTR_PARAM_CBANK
	.align		4
        /*0074*/ 	.byte	0x04, 0x0a
        /*0076*/ 	.short	(.L_127 - .L_126)
	.align		4
.L_126:
        /*0078*/ 	.word	index@(.nv.constant0._Z7_norm4dPddddd)
        /*007c*/ 	.short	0x0380
        /*007e*/ 	.short	0x0028


	//----- nvinfo : EIATTR_SW_WAR
	.align		4
.L_127:
        /*0080*/ 	.byte	0x04, 0x36
        /*0082*/ 	.short	(.L_129 - .L_128)
.L_128:
        /*0084*/ 	.word	0x00000008
.L_129:


//--------------------- .nv.info._Z7_norm3dPdddd  --------------------------
	.section	.nv.info._Z7_norm3dPdddd,"",@"SHT_CUDA_INFO"
	.sectionflags	@""
	.align	4


	//----- nvinfo : EIATTR_CUDA_API_VERSION
	.align		4
        /*0000*/ 	.byte	0x04, 0x37
        /*0002*/ 	.short	(.L_131 - .L_130)
.L_130:
        /*0004*/ 	.word	0x00000082


	//----- nvinfo : EIATTR_KPARAM_INFO
	.align		4
.L_131:
        /*0008*/ 	.byte	0x04, 0x17
        /*000a*/ 	.short	(.L_133 - .L_132)
.L_132:
        /*000c*/ 	.word	0x00000000
        /*0010*/ 	.short	0x0003
        /*0012*/ 	.short	0x0018
        /*0014*/ 	.byte	0x00, 0xf0, 0x21, 0x00


	//----- nvinfo : EIATTR_KPARAM_INFO
	.align		4
.L_133:
        /*0018*/ 	.byte	0x04, 0x17
        /*001a*/ 	.short	(.L_135 - .L_134)
.L_134:
        /*001c*/ 	.word	0x00000000
        /*0020*/ 	.short	0x0002
        /*0022*/ 	.short	0x0010
        /*0024*/ 	.byte	0x00, 0xf0, 0x21, 0x00


	//----- nvinfo : EIATTR_KPARAM_INFO
	.align		4
.L_135:
        /*0028*/ 	.byte	0x04, 0x17
        /*002a*/ 	.short	(.L_137 - .L_136)
.L_136:
        /*002c*/ 	.word	0x00000000
        /*0030*/ 	.short	0x0001
        /*0032*/ 	.short	0x0008
        /*0034*/ 	.byte	0x00, 0xf0, 0x21, 0x00


	//----- nvinfo : EIATTR_KPARAM_INFO
	.align		4
.L_137:
        /*0038*/ 	.byte	0x04, 0x17
        /*003a*/ 	.short	(.L_139 - .L_138)
.L_138:
        /*003c*/ 	.word	0x00000000
        /*0040*/ 	.short	0x0000
        /*0042*/ 	.short	0x0000
        /*0044*/ 	.byte	0x00, 0xf5, 0x21, 0x00


	//----- nvinfo : EIATTR_SPARSE_MMA_MASK
	.align		4
.L_139:
        /*0048*/ 	.byte	0x03, 0x50
        /*004a*/ 	.short	0x0000


	//----- nvinfo : EIATTR_MAXREG_COUNT
	.align		4
        /*004c*/ 	.byte	0x03, 0x1b
        /*004e*/ 	.short	0x00ff


	//----- nvinfo : EIATTR_MERCURY_ISA_VERSION
	.align		4
        /*0050*/ 	.byte	0x03, 0x5f
        /*0052*/ 	.short	0x0101


	//----- nvinfo : EIATTR_VRC_CTA_INIT_COUNT
	.align		4
        /*0054*/ 	.byte	0x02, 0x4a
	.zero		1
	.zero		1


	//----- nvinfo : EIATTR_EXIT_INSTR_OFFSETS
	.align		4
        /*0058*/ 	.byte	0x04, 0x1c
        /*005a*/ 	.short	(.L_141 - .L_140)


	//   ....[0]....
.L_140:
        /*005c*/ 	.word	0x00000510


	//----- nvinfo : EIATTR_CBANK_PARAM_SIZE
	.align		4
.L_141:
        /*0060*/ 	.byte	0x03, 0x19
        /*0062*/ 	.short	0x0020


	//----- nvinfo : EIATTR_PARAM_CBANK
	.align		4
        /*0064*/ 	.byte	0x04, 0x0a
        /*0066*/ 	.short	(.L_143 - .L_142)
	.align		4
.L_142:
        /*0068*/ 	.word	index@(.nv.constant0._Z7_norm3dPdddd)
        /*006c*/ 	.short	0x0380
        /*006e*/ 	.short	0x0020


	//----- nvinfo : EIATTR_SW_WAR
	.align		4
.L_143:
        /*0070*/ 	.byte	0x04, 0x36
        /*0072*/ 	.short	(.L_145 - .L_144)
.L_144:
        /*0074*/ 	.word	0x00000008
.L_145:


//--------------------- .nv.info._Z5_normPdiPKd   --------------------------
	.section	.nv.info._Z5_normPdiPKd,"",@"SHT_CUDA_INFO"
	.sectionflags	@""
	.align	4


	//----- nvinfo : EIATTR_CUDA_API_VERSION
	.align		4
        /*0000*/ 	.byte	0x04, 0x37
        /*0002*/ 	.short	(.L_147 - .L_146)
.L_146:
        /*0004*/ 	.word	0x00000082


	//----- nvinfo : EIATTR_KPARAM_INFO
	.align		4
.L_147:
        /*0008*/ 	.byte	0x04, 0x17
        /*000a*/ 	.short	(.L_149 - .L_148)
.L_148:
        /*000c*/ 	.word	0x00000000
        /*0010*/ 	.short	0x0002
        /*0012*/ 	.short	0x0010
        /*0014*/ 	.byte	0x00, 0xf5, 0x21, 0x00


	//----- nvinfo : EIATTR_KPARAM_INFO
	.align		4
.L_149:
        /*0018*/ 	.byte	0x04, 0x17
        /*001a*/ 	.short	(.L_151 - .L_150)
.L_150:
        /*001c*/ 	.word	0x00000000
        /*0020*/ 	.short	0x0001
        /*0022*/ 	.short	0x0008
        /*0024*/ 	.byte	0x00, 0xf0, 0x11, 0x00


	//----- nvinfo : EIATTR_KPARAM_INFO
	.align		4
.L_151:
        /*0028*/ 	.byte	0x04, 0x17
        /*002a*/ 	.short	(.L_153 - .L_152)
.L_152:
        /*002c*/ 	.word	0x00000000
        /*0030*/ 	.short	0x0000
        /*0032*/ 	.short	0x0000
        /*0034*/ 	.byte	0x00, 0xf5, 0x21, 0x00


	//----- nvinfo : EIATTR_SPARSE_MMA_MASK
	.align		4
.L_153:
        /*0038*/ 	.byte	0x03, 0x50
        /*003a*/ 	.short	0x0000


	//----- nvinfo : EIATTR_MAXREG_COUNT
	.align		4
        /*003c*/ 	.byte	0x03, 0x1b
        /*003e*/ 	.short	0x00ff


	//----- nvinfo : EIATTR_MERCURY_ISA_VERSION
	.align		4
        /*0040*/ 	.byte	0x03, 0x5f
        /*0042*/ 	.short	0x0101


	//----- nvinfo : EIATTR_VRC_CTA_INIT_COUNT
	.align		4
        /*0044*/ 	.byte	0x02, 0x4a
	.zero		1
	.zero		1


	//----- nvinfo : EIATTR_EXIT_INSTR_OFFSETS
	.align		4
        /*0048*/ 	.byte	0x04, 0x1c
        /*004a*/ 	.short	(.L_155 - .L_154)


	//   ....[0]....
.L_154:
        /*004c*/ 	.word	0x00002070


	//----- nvinfo : EIATTR_CBANK_PARAM_SIZE
	.align		4
.L_155:
        /*0050*/ 	.byte	0x03, 0x19
        /*0052*/ 	.short	0x0018


	//----- nvinfo : EIATTR_PARAM_CBANK
	.align		4
        /*0054*/ 	.byte	0x04, 0x0a
        /*0056*/ 	.short	(.L_157 - .L_156)
	.align		4
.L_156:
        /*0058*/ 	.word	index@(.nv.constant0._Z5_normPdiPKd)
        /*005c*/ 	.short	0x0380
        /*005e*/ 	.short	0x0018


	//----- nvinfo : EIATTR_SW_WAR
	.align		4
.L_157:
        /*0060*/ 	.byte	0x04, 0x36
        /*0062*/ 	.short	(.L_159 - .L_158)
.L_158:
        /*0064*/ 	.word	0x00000008
.L_159:


//--------------------- .nv.info._Z11setVecValuePdd --------------------------
	.section	.nv.info._Z11setVecValuePdd,"",@"SHT_CUDA_INFO"
	.sectionflags	@""
	.align	4


	//----- nvinfo : EIATTR_CUDA_API_VERSION
	.align		4
        /*0000*/ 	.byte	0x04, 0x37
        /*0002*/ 	.short	(.L_161 - .L_160)
.L_160:
        /*0004*/ 	.word	0x00000082


	//----- nvinfo : EIATTR_KPARAM_INFO
	.align		4
.L_161:
        /*0008*/ 	.byte	0x04, 0x17
        /*000a*/ 	.short	(.L_163 - .L_162)
.L_162:
        /*000c*/ 	.word	0x00000000
        /*0010*/ 	.short	0x0001
        /*0012*/ 	.short	0x0008
        /*0014*/ 	.byte	0x00, 0xf0, 0x21, 0x00


	//----- nvinfo : EIATTR_KPARAM_INFO
	.align		4
.L_163:
        /*0018*/ 	.byte	0x04, 0x17
        /*001a*/ 	.short	(.L_165 - .L_164)
.L_164:
        /*001c*/ 	.word	0x00000000
        /*0020*/ 	.short	0x0000
        /*0022*/ 	.short	0x0000
        /*0024*/ 	.byte	0x00, 0xf5, 0x21, 0x00


	//----- nvinfo : EIATTR_SPARSE_MMA_MASK
	.align		4
.L_165:
        /*0028*/ 	.byte	0x03, 0x50
        /*002a*/ 	.short	0x0000


	//----- nvinfo : EIATTR_MAXREG_COUNT
	.align		4
        /*002c*/ 	.byte	0x03, 0x1b
        /*002e*/ 	.short	0x00ff


	//----- nvinfo : EIATTR_MERCURY_ISA_VERSION
	.align		4
        /*0030*/ 	.byte	0x03, 0x5f
        /*0032*/ 	.short	0x0101


	//----- nvinfo : EIATTR_VRC_CTA_INIT_COUNT
	.align		4
        /*0034*/ 	.byte	0x02, 0x4a
	.zero		1
	.zero		1


	//----- nvinfo : EIATTR_EXIT_INSTR_OFFSETS
	.align		4
        /*0038*/ 	.byte	0x04, 0x1c
        /*003a*/ 	.short	(.L_167 - .L_166)


	//   ....[0]....
.L_166:
        /*003c*/ 	.word	0x00000050


	//----- nvinfo : EIATTR_CBANK_PARAM_SIZE
	.align		4
.L_167:
        /*0040*/ 	.byte	0x03, 0x19
        /*0042*/ 	.short	0x0010


	//----- nvinfo : EIATTR_PARAM_CBANK
	.align		4
        /*0044*/ 	.byte	0x04, 0x0a
        /*0046*/ 	.short	(.L_169 - .L_168)
	.align		4
.L_168:
        /*0048*/ 	.word	index@(.nv.constant0._Z11setVecValuePdd)
        /*004c*/ 	.short	0x0380
        /*004e*/ 	.short	0x0010


	//----- nvinfo : EIATTR_SW_WAR
	.align		4
.L_169:
        /*0050*/ 	.byte	0x04, 0x36
        /*0052*/ 	.short	(.L_171 - .L_170)
.L_170:
        /*0054*/ 	.word	0x00000008
.L_171:


//--------------------- .nv.callgraph             --------------------------
	.section	.nv.callgraph,"",@"SHT_CUDA_CALLGRAPH"
	.align	4
	.sectionentsize	8
	.align		4
        /*0000*/ 	.word	0x00000000
	.align		4
        /*0004*/ 	.word	0xffffffff
	.align		4
        /*0008*/ 	.word	0x00000000
	.align		4
        /*000c*/ 	.word	0xfffffffe
	.align		4
        /*0010*/ 	.word	0x00000000
	.align		4
        /*0014*/ 	.word	0xfffffffd
	.align		4
        /*0018*/ 	.word	0x00000000
	.align		4
        /*001c*/ 	.word	0xfffffffc


//--------------------- .text._Z8_rnorm4dPddddd   --------------------------
	.section	.text._Z8_rnorm4dPddddd,"ax",@progbits
	.align	128
        .global         _Z8_rnorm4dPddddd
        .type           _Z8_rnorm4dPddddd,@function
        .size           _Z8_rnorm4dPddddd,(.L_x_37 - _Z8_rnorm4dPddddd)
        .other          _Z8_rnorm4dPddddd,@"STO_CUDA_ENTRY STV_DEFAULT"
_Z8_rnorm4dPddddd:
.text._Z8_rnorm4dPddddd:
[----:B------:R-:W-:Y:S01]  /*0000*/  LDC R1, c[0x0][0x37c] ;  /* 0x0000df00ff017b82 */ /* 0x000fe20000000800 */
[----:B------:R-:W0:Y:S07]  /*0010*/  LDCU.64 UR4, c[0x0][0x388] ;  /* 0x00007100ff0477ac */ /* 0x000e2e0008000a00 */
[----:B------:R-:W1:Y:S01]  /*0020*/  LDC.64 R8, c[0x0][0x390] ;  /* 0x0000e400ff087b82 */ /* 0x000e620000000a00 */
[----:B------:R-:W-:-:S07]  /*0030*/  IMAD.MOV.U32 R16, RZ, RZ, 0x0 ;  /* 0x00000000ff107424 */ /* 0x000fce00078e00ff */
[----:B------:R-:W2:Y:S01]  /*0040*/  LDC.64 R6, c[0x0][0x398] ;  /* 0x0000e600ff067b82 */ /* 0x000ea20000000a00 */
[----:B0-----:R-:W-:Y:S01]  /*0050*/  IMAD.U32 R2, RZ, RZ, UR4 ;  /* 0x00000004ff027e24 */ /* 0x001fe2000f8e00ff */
[----:B------:R-:W-:Y:S01]  /*0060*/  UMOV UR6, UR5 ;  /* 0x0000000500067c82 */ /* 0x000fe20008000000 */
[----:B------:R-:W-:Y:S02]  /*0070*/  IMAD.U32 R3, RZ, RZ, UR5 ;  /* 0x00000005ff037e24 */ /* 0x000fe4000f8e00ff */
[----:B-1----:R-:W-:-:S04]  /*0080*/  IMAD.MOV.U32 R0, RZ, RZ, R8 ;  /* 0x000000ffff007224 */ /* 0x002fc800078e0008 */
[----:B------:R-:W-:Y:S01]  /*0090*/  DSETP.MAX.AND P0, P1, |R2|, |R8|, PT ;  /* 0x400000080200722a */ /* 0x000fe2000390f200 */
[----:B------:R-:W-:-:S05]  /*00a0*/  IMAD.MOV.U32 R3, RZ, RZ, R9 ;  /* 0x000000ffff037224 */ /* 0x000fca00078e0009 */
[C---:B------:R-:W-:Y:S01]  /*00b0*/  FSEL R5, |R3|.reuse, |UR6|, !P0 ;  /* 0x4000000603057c08 */ /* 0x040fe2000c000200 */
[----:B------:R-:W-:Y:S01]  /*00c0*/  UMOV UR6, UR4 ;  /* 0x0000000400067c82 */ /* 0x000fe20008000000 */
[----:B--2---:R-:W-:Y:S01]  /*00d0*/  IMAD.MOV.U32 R11, RZ, RZ, R7 ;  /* 0x000000ffff0b7224 */ /* 0x004fe200078e0007 */
[----:B------:R-:W-:Y:S02]  /*00e0*/  SEL R2, R0, UR6, !P0 ;  /* 0x0000000600027c07 */ /* 0x000fe4000c000000 */
[----:B------:R-:W0:Y:S03]  /*00f0*/  LDCU.64 UR6, c[0x0][0x3a0] ;  /* 0x00007400ff0677ac */ /* 0x000e260008000a00 */
[----:B------:R-:W-:Y:S01]  /*0100*/  @P1 LOP3.LUT R5, R3, 0x80000, RZ, 0xfc, !PT ;  /* 0x0008000003051812 */ /* 0x000fe200078efcff */
[----:B------:R-:W-:-:S04]  /*0110*/  IMAD.MOV.U32 R10, RZ, RZ, R2 ;  /* 0x000000ffff0a7224 */ /* 0x000fc800078e0002 */
[----:B------:R-:W-:Y:S01]  /*0120*/  IMAD.MOV.U32 R3, RZ, RZ, R5 ;  /* 0x000000ffff037224 */ /* 0x000fe200078e0005 */
[----:B------:R-:W-:-:S03]  /*0130*/  MOV R5, R6 ;  /* 0x0000000600057202 */ /* 0x000fc60000000f00 */
[----:B------:R-:W-:Y:S02]  /*0140*/  IMAD.MOV.U32 R0, RZ, RZ, R3 ;  /* 0x000000ffff007224 */ /* 0x000fe400078e0003 */
[----:B------:R-:W-:Y:S01]  /*0150*/  DSETP.MAX.AND P0, P1, R2, |R6|, PT ;  /* 0x400000060200722a */ /* 0x000fe2000390f000 */
[----:B0-----:R-:W-:-:S05]  /*0160*/  UMOV UR8, UR7 ;  /* 0x0000000700087c82 */ /* 0x001fca0008000000 */
[----:B------:R-:W-:Y:S01]  /*0170*/  FSEL R13, R0, |R11|, P0 ;  /* 0x4000000b000d7208 */ /* 0x000fe20000000000 */
[----:B------:R-:W-:Y:S01]  /*0180*/  IMAD.MOV.U32 R0, RZ, RZ, R2 ;  /* 0x000000ffff007224 */ /* 0x000fe200078e0002 */
[----:B------:R-:W-:Y:S01]  /*0190*/  UMOV UR9, UR6 ;  /* 0x0000000600097c82 */ /* 0x000fe20008000000 */
[----:B------:R-:W-:-:S03]  /*01a0*/  IMAD.U32 R14, RZ, RZ, UR8 ;  /* 0x00000008ff0e7e24 */ /* 0x000fc6000f8e00ff */
[----:B------:R-:W-:Y:S01]  /*01b0*/  SEL R4, R0, R5, P0 ;  /* 0x0000000500047207 */ /* 0x000fe20000000000 */
[----:B------:R-:W-:Y:S01]  /*01c0*/  DSETP.MIN.AND P5, P0, R2, |R6|, PT ;  /* 0x400000060200722a */ /* 0x000fe200038a0000 */
[----:B------:R-:W-:Y:S01]  /*01d0*/  @P1 LOP3.LUT R13, R11, 0x80000, RZ, 0xfc, !PT ;  /* 0x000800000b0d1812 */ /* 0x000fe200078efcff */
[----:B------:R-:W-:Y:S01]  /*01e0*/  IMAD.MOV.U32 R11, RZ, RZ, R3 ;  /* 0x000000ffff0b7224 */ /* 0x000fe200078e0003 */
[----:B------:R-:W-:Y:S01]  /*01f0*/  MOV R3, UR5 ;  /* 0x0000000500037c02 */ /* 0x000fe20008000f00 */
[----:B------:R-:W-:Y:S02]  /*0200*/  IMAD.MOV.U32 R0, RZ, RZ, R7 ;  /* 0x000000ffff007224 */ /* 0x000fe400078e0007 */
[----:B------:R-:W-:Y:S02]  /*0210*/  IMAD.MOV.U32 R5, RZ, RZ, R13 ;  /* 0x000000ffff057224 */ /* 0x000fe400078e000d */
[----:B------:R-:W-:Y:S01]  /*0220*/  IMAD.U32 R2, RZ, RZ, UR4 ;  /* 0x00000004ff027e24 */ /* 0x000fe2000f8e00ff */
[----:B------:R-:W-:Y:S01]  /*0230*/  FSEL R11, R11, |R0|, P5 ;  /* 0x400000000b0b7208 */ /* 0x000fe20002800000 */
[----:B------:R-:W-:-:S02]  /*0240*/  IMAD.MOV.U32 R12, RZ, RZ, R5 ;  /* 0x000000ffff0c7224 */ /* 0x000fc400078e0005 */
[C---:B------:R-:W-:Y:S01]  /*0250*/  DSETP.MAX.AND P1, P2, R4.reuse, |UR6|, PT ;  /* 0x4000000604007e2a */ /* 0x040fe2000ba2f000 */
[----:B------:R-:W-:Y:S01]  /*0260*/  IMAD.MOV.U32 R13, RZ, RZ, R6 ;  /* 0x000000ffff0d7224 */ /* 0x000fe200078e0006 */
[----:B------:R-:W-:Y:S01]  /*0270*/  DSETP.MIN.AND P3, P4, R4, |UR6|, PT ;  /* 0x4000000604007e2a */ /* 0x000fe2000bc60000 */
[----:B------:R-:W-:Y:S01]  /*0280*/  @P0 LOP3.LUT R11, R0, 0x80000, RZ, 0xfc, !PT ;  /* 0x00080000000b0812 */ /* 0x000fe200078efcff */
[--C-:B------:R-:W-:Y:S02]  /*0290*/  IMAD.MOV.U32 R0, RZ, RZ, R4.reuse ;  /* 0x000000ffff007224 */ /* 0x100fe400078e0004 */
[----:B------:R-:W-:Y:S01]  /*02a0*/  FSEL R15, R12, |UR8|, P1 ;  /* 0x400000080c0f7c08 */ /* 0x000fe20008800000 */
[----:B------:R-:W-:Y:S01]  /*02b0*/  IMAD.MOV.U32 R12, RZ, RZ, R4 ;  /* 0x000000ffff0c7224 */ /* 0x000fe200078e0004 */
[----:B------:R-:W-:Y:S01]  /*02c0*/  SEL R10, R10, R13, P5 ;  /* 0x0000000d0a0a7207 */ /* 0x000fe20002800000 */
[----:B------:R-:W-:Y:S01]  /*02d0*/  DSETP.MIN.AND P5, P6, |R2|, |R8|, PT ;  /* 0x400000080200722a */ /* 0x000fe20003ea0200 */
[----:B------:R-:W-:-:S02]  /*02e0*/  SEL R2, R0, UR9, P1 ;  /* 0x0000000900027c07 */ /* 0x000fc40008800000 */
[----:B------:R-:W-:Y:S02]  /*02f0*/  MOV R0, R5 ;  /* 0x0000000500007202 */ /* 0x000fe40000000f00 */
[----:B------:R-:W-:Y:S02]  /*0300*/  @P2 LOP3.LUT R15, R14, 0x80000, RZ, 0xfc, !PT ;  /* 0x000800000e0f2812 */ /* 0x000fe400078efcff */
[----:B------:R-:W-:Y:S01]  /*0310*/  FSEL R13, R0, |UR8|, P3 ;  /* 0x40000008000d7c08 */ /* 0x000fe20009800000 */
[----:B------:R-:W-:Y:S01]  /*0320*/  UMOV UR8, UR6 ;  /* 0x0000000600087c82 */ /* 0x000fe20008000000 */
[----:B------:R-:W-:Y:S01]  /*0330*/  @P4 LOP3.LUT R13, R14, 0x80000, RZ, 0xfc, !PT ;  /* 0x000800000e0d4812 */ /* 0x000fe200078efcff */
[----:B------:R-:W-:Y:S01]  /*0340*/  IMAD.MOV.U32 R3, RZ, RZ, R15 ;  /* 0x000000ffff037224 */ /* 0x000fe200078e000f */
[----:B------:R-:W-:Y:S01]  /*0350*/  SEL R12, R12, UR8, P3 ;  /* 0x000000080c0c7c07 */ /* 0x000fe20009800000 */
[----:B------:R-:W-:Y:S01]  /*0360*/  IMAD.MOV.U32 R0, RZ, RZ, R9 ;  /* 0x000000ffff007224 */ /* 0x000fe200078e0009 */
[----:B------:R-:W-:-:S02]  /*0370*/  UMOV UR8, UR5 ;  /* 0x0000000500087c82 */ /* 0x000fc40008000000 */
[----:B------:R-:W-:Y:S01]  /*0380*/  LOP3.LUT R4, R3, 0xffc00000, RZ, 0xc0, !PT ;  /* 0xffc0000003047812 */ /* 0x000fe200078ec0ff */
[----:B------:R-:W-:Y:S01]  /*0390*/  DSETP.NEU.AND P1, PT, R2, +INF , PT ;  /* 0x7ff000000200742a */ /* 0x000fe20003f2d000 */
[----:B------:R-:W-:Y:S01]  /*03a0*/  FSEL R17, |R0|, |UR8|, !P5 ;  /* 0x4000000800117c08 */ /* 0x000fe2000e800200 */
[----:B------:R-:W-:Y:S01]  /*03b0*/  UMOV UR8, UR4 ;  /* 0x0000000400087c82 */ /* 0x000fe20008000000 */
[----:B------:R-:W-:Y:S01]  /*03c0*/  LOP3.LUT R5, R4, 0x7fd00000, RZ, 0x3c, !PT ;  /* 0x7fd0000004057812 */ /* 0x000fe200078e3cff */
[----:B------:R-:W-:Y:S01]  /*03d0*/  IMAD.MOV.U32 R4, RZ, RZ, RZ ;  /* 0x000000ffff047224 */ /* 0x000fe200078e00ff */
[----:B------:R-:W-:Y:S01]  /*03e0*/  @P6 LOP3.LUT R17, R0, 0x80000, RZ, 0xfc, !PT ;  /* 0x0008000000116812 */ /* 0x000fe200078efcff */
[----:B------:R-:W-:Y:S01]  /*03f0*/  IMAD.MOV.U32 R0, RZ, RZ, R8 ;  /* 0x000000ffff007224 */ /* 0x000fe200078e0008 */
[----:B------:R-:W-:Y:S01]  /*0400*/  DADD R8, |R8|, |UR4| ;  /* 0x4000000408087e29 */ /* 0x000fe20008000200 */
[----:B------:R-:W0:Y:S02]  /*0410*/  LDCU.64 UR4, c[0x0][0x358] ;  /* 0x00006b00ff0477ac */ /* 0x000e240008000a00 */
[----:B------:R-:W-:-:S02]  /*0420*/  DMUL R12, R12, R4 ;  /* 0x000000040c0c7228 */ /* 0x000fc40000000000 */
[----:B------:R-:W-:Y:S01]  /*0430*/  DMUL R14, R10, R4 ;  /* 0x000000040a0e7228 */ /* 0x000fe20000000000 */
[----:B------:R-:W-:Y:S02]  /*0440*/  SEL R10, R0, UR8, !P5 ;  /* 0x00000008000a7c07 */ /* 0x000fe4000e800000 */
[----:B------:R-:W-:Y:S01]  /*0450*/  DADD R8, R8, |R6| ;  /* 0x0000000008087229 */ /* 0x000fe20000000406 */
[----:B------:R-:W-:Y:S01]  /*0460*/  MOV R11, R17 ;  /* 0x00000011000b7202 */ /* 0x000fe20000000f00 */
[----:B------:R-:W-:Y:S01]  /*0470*/  IMAD.MOV.U32 R17, RZ, RZ, 0x3fd80000 ;  /* 0x3fd80000ff117424 */ /* 0x000fe200078e00ff */
[----:B------:R-:W-:-:S04]  /*0480*/  DMUL R12, R12, R12 ;  /* 0x0000000c0c0c7228 */ /* 0x000fc80000000000 */
[----:B------:R-:W-:Y:S02]  /*0490*/  DMUL R10, R10, R4 ;  /* 0x000000040a0a7228 */ /* 0x000fe40000000000 */
[----:B------:R-:W-:Y:S02]  /*04a0*/  DADD R8, R8, |UR6| ;  /* 0x4000000608087e29 */ /* 0x000fe40008000000 */
[----:B------:R-:W-:Y:S02]  /*04b0*/  DFMA R14, R14, R14, R12 ;  /* 0x0000000e0e0e722b */ /* 0x000fe4000000000c */
[----:B------:R-:W-:-:S04]  /*04c0*/  DMUL R12, R2, R4 ;  /* 0x00000004020c7228 */ /* 0x000fc80000000000 */
[----:B------:R-:W-:Y:S02]  /*04d0*/  DSETP.GT.AND P0, PT, R8, RZ, PT ;  /* 0x000000ff0800722a */ /* 0x000fe40003f04000 */
[----:B------:R-:W-:Y:S01]  /*04e0*/  DFMA R14, R10, R10, R14 ;  /* 0x0000000a0a0e722b */ /* 0x000fe2000000000e */
[----:B------:R-:W-:-:S07]  /*04f0*/  IMAD.MOV.U32 R10, RZ, RZ, RZ ;  /* 0x000000ffff0a7224 */ /* 0x000fce00078e00ff */
[----:B------:R-:W-:-:S06]  /*0500*/  DFMA R14, R12, R12, R14 ;  /* 0x0000000c0c0e722b */ /* 0x000fcc000000000e */
[----:B------:R-:W1:Y:S02]  /*0510*/  MUFU.RSQ64H R11, R15 ;  /* 0x0000000f000b7308 */ /* 0x000e640000001c00 */
[----:B-1----:R-:W-:-:S08]  /*0520*/  DMUL R12, R10, R10 ;  /* 0x0000000a0a0c7228 */ /* 0x002fd00000000000 */
[----:B------:R-:W-:-:S08]  /*0530*/  DFMA R12, R14, -R12, 1 ;  /* 0x3ff000000e0c742b */ /* 0x000fd0000000080c */
[----:B------:R-:W-:Y:S02]  /*0540*/  DFMA R6, R12, R16, 0.5 ;  /* 0x3fe000000c06742b */ /* 0x000fe40000000010 */
[----:B------:R-:W-:-:S08]  /*0550*/  DMUL R12, R10, R12 ;  /* 0x0000000c0a0c7228 */ /* 0x000fd00000000000 */
[----:B------:R-:W-:Y:S02]  /*0560*/  DFMA R6, R6, R12, R10 ;  /* 0x0000000c0606722b */ /* 0x000fe4000000000a */
[----:B------:R-:W0:Y:S01]  /*0570*/  LDC.64 R12, c[0x0][0x380] ;  /* 0x0000e000ff0c7b82 */ /* 0x000e220000000a00 */
[----:B------:R-:W-:-:S05]  /*0580*/  DADD R10, R8, +INF ;  /* 0x7ff00000080a7429 */ /* 0x000fca0000000000 */
[----:B------:R-:W-:-:S10]  /*0590*/  DMUL R6, R4, R6 ;  /* 0x0000000604067228 */ /* 0x000fd40000000000 */
[----:B------:R-:W-:Y:S02]  /*05a0*/  FSEL R2, R6, R10, P0 ;  /* 0x0000000a06027208 */ /* 0x000fe40000000000 */
[----:B------:R-:W-:Y:S02]  /*05b0*/  FSEL R6, R7, R11, P0 ;  /* 0x0000000b07067208 */ /* 0x000fe40000000000 */
[----:B------:R-:W-:Y:S02]  /*05c0*/  FSEL R2, R2, RZ, P1 ;  /* 0x000000ff02027208 */ /* 0x000fe40000800000 */
[----:B------:R-:W-:-:S05]  /*05d0*/  FSEL R3, R6, RZ, P1 ;  /* 0x000000ff06037208 */ /* 0x000fca0000800000 */
[----:B0-----:R-:W-:Y:S01]  /*05e0*/  STG.E.64 desc[UR4][R12.64], R2 ;  /* 0x000000020c007986 */ /* 0x001fe2000c101b04 */
[----:B------:R-:W-:Y:S05]  /*05f0*/  EXIT ;  /* 0x000000000000794d */ /* 0x000fea0003800000 */
.L_x_0:
[----:B------:R-:W-:-:S00]  /*0600*/  BRA `(.L_x_0) ;  /* 0xfffffffc00fc7947 */ /* 0x000fc0000383ffff */
[----:B------:R-:W-:-:S00]  /*0610*/  NOP ;  /* 0x0000000000007918 */ /* 0x000fc00000000000 */
        /* <DEDUP_REMOVED lines=14> */
.L_x_37:


//--------------------- .text._Z8_rnorm3dPdddd    --------------------------
	.section	.text._Z8_rnorm3dPdddd,"ax",@progbits
	.align	128
        .global         _Z8_rnorm3dPdddd
        .type           _Z8_rnorm3dPdddd,@function
        .size           _Z8_rnorm3dPdddd,(.L_x_38 - _Z8_rnorm3dPdddd)
        .other          _Z8_rnorm3dPdddd,@"STO_CUDA_ENTRY STV_DEFAULT"
_Z8_rnorm3dPdddd:
.text._Z8_rnorm3dPdddd:
[----:B------:R-:W-:Y:S01]  /*0000*/  LDC R1, c[0x0][0x37c] ;  /* 0x0000df00ff017b82 */ /* 0x000fe20000000800 */
[----:B------:R-:W0:Y:S07]  /*0010*/  LDCU.64 UR4, c[0x0][0x388] ;  /* 0x00007100ff0477ac */ /* 0x000e2e0008000a00 */
[----:B------:R-:W1:Y:S01]  /*0020*/  LDC.64 R8, c[0x0][0x390] ;  /* 0x0000e400ff087b82 */ /* 0x000e620000000a00 */
[----:B------:R-:W-:Y:S02]  /*0030*/  IMAD.MOV.U32 R16, RZ, RZ, 0x0 ;  /* 0x00000000ff107424 */ /* 0x000fe400078e00ff */
[----:B------:R-:W-:-:S05]  /*0040*/  IMAD.MOV.U32 R17, RZ, RZ, 0x3fd80000 ;  /* 0x3fd80000ff117424 */ /* 0x000fca00078e00ff */
[----:B------:R-:W2:Y:S01]  /*0050*/  LDC.64 R6, c[0x0][0x398] ;  /* 0x0000e600ff067b82 */ /* 0x000ea20000000a00 */
[----:B0-----:R-:W-:Y:S01]  /*0060*/  IMAD.U32 R2, RZ, RZ, UR4 ;  /* 0x00000004ff027e24 */ /* 0x001fe2000f8e00ff */
[----:B------:R-:W-:Y:S01]  /*0070*/  UMOV UR6, UR5 ;  /* 0x0000000500067c82 */ /* 0x000fe20008000000 */
[----:B------:R-:W-:Y:S01]  /*0080*/  IMAD.U32 R3, RZ, RZ, UR5 ;  /* 0x00000005ff037e24 */ /* 0x000fe2000f8e00ff */
[----:B------:R-:W-:Y:S01]  /*0090*/  UMOV UR7, UR5 ;  /* 0x0000000500077c82 */ /* 0x000fe20008000000 */
[----:B-1----:R-:W-:-:S04]  /*00a0*/  IMAD.MOV.U32 R0, RZ, RZ, R8 ;  /* 0x000000ffff007224 */ /* 0x002fc800078e0008 */
[----:B------:R-:W-:Y:S01]  /*00b0*/  DSETP.MAX.AND P0, P1, |R2|, |R8|, PT ;  /* 0x400000080200722a */ /* 0x000fe2000390f200 */
[----:B------:R-:W-:-:S05]  /*00c0*/  IMAD.MOV.U32 R2, RZ, RZ, R9 ;  /* 0x000000ffff027224 */ /* 0x000fca00078e0009 */
[----:B------:R-:W-:Y:S01]  /*00d0*/  FSEL R5, |R2|, |UR6|, !P0 ;  /* 0x4000000602057c08 */ /* 0x000fe2000c000200 */
[----:B------:R-:W-:Y:S01]  /*00e0*/  UMOV UR6, UR4 ;  /* 0x0000000400067c82 */ /* 0x000fe20008000000 */
[----:B--2---:R-:W-:Y:S01]  /*00f0*/  IMAD.MOV.U32 R11, RZ, RZ, R7 ;  /* 0x000000ffff0b7224 */ /* 0x004fe200078e0007 */
[----:B------:R-:W-:-:S05]  /*0100*/  SEL R4, R0, UR6, !P0 ;  /* 0x0000000600047c07 */ /* 0x000fca000c000000 */
[----:B------:R-:W-:Y:S01]  /*0110*/  @P1 LOP3.LUT R5, R2, 0x80000, RZ, 0xfc, !PT ;  /* 0x0008000002051812 */ /* 0x000fe200078efcff */
[----:B------:R-:W-:-:S04]  /*0120*/  IMAD.U32 R2, RZ, RZ, UR4 ;  /* 0x00000004ff027e24 */ /* 0x000fc8000f8e00ff */
[----:B------:R-:W-:Y:S01]  /*0130*/  IMAD.MOV.U32 R0, RZ, RZ, R5 ;  /* 0x000000ffff007224 */ /* 0x000fe200078e0005 */
[C-C-:B------:R-:W-:Y:S02]  /*0140*/  DSETP.MAX.AND P4, P5, R4.reuse, |R6|.reuse, PT ;  /* 0x400000060400722a */ /* 0x140fe40003d8f000 */
[----:B------:R-:W-:Y:S02]  /*0150*/  DSETP.MIN.AND P2, P3, R4, |R6|, PT ;  /* 0x400000060400722a */ /* 0x000fe40003b40000 */
[----:B------:R-:W-:Y:S02]  /*0160*/  DSETP.MIN.AND P0, P1, |R2|, |R8|, PT ;  /* 0x400000080200722a */ /* 0x000fe40003900200 */
[----:B------:R-:W-:Y:S01]  /*0170*/  FSEL R15, R0, |R11|, P4 ;  /* 0x4000000b000f7208 */ /* 0x000fe20002000000 */
[----:B------:R-:W-:Y:S02]  /*0180*/  IMAD.MOV.U32 R3, RZ, RZ, R6 ;  /* 0x000000ffff037224 */ /* 0x000fe400078e0006 */
[----:B------:R-:W-:-:S03]  /*0190*/  IMAD.MOV.U32 R0, RZ, RZ, R4 ;  /* 0x000000ffff007224 */ /* 0x000fc600078e0004 */
[-C--:B------:R-:W-:Y:S02]  /*01a0*/  SEL R12, R4, R3.reuse, P2 ;  /* 0x00000003040c7207 */ /* 0x080fe40001000000 */
[----:B------:R-:W-:Y:S02]  /*01b0*/  @P5 LOP3.LUT R15, R11, 0x80000, RZ, 0xfc, !PT ;  /* 0x000800000b0f5812 */ /* 0x000fe400078efcff */
[----:B------:R-:W-:Y:S01]  /*01c0*/  SEL R2, R0, R3, P4 ;  /* 0x0000000300027207 */ /* 0x000fe20002000000 */
[----:B------:R-:W-:Y:S02]  /*01d0*/  IMAD.MOV.U32 R0, RZ, RZ, R5 ;  /* 0x000000ffff007224 */ /* 0x000fe400078e0005 */
[----:B------:R-:W-:-:S03]  /*01e0*/  IMAD.MOV.U32 R3, RZ, RZ, R15 ;  /* 0x000000ffff037224 */ /* 0x000fc600078e000f */
[----:B------:R-:W-:Y:S01]  /*01f0*/  FSEL R13, R0, |R11|, P2 ;  /* 0x4000000b000d7208 */ /* 0x000fe20001000000 */
[----:B------:R-:W-:Y:S01]  /*0200*/  IMAD.MOV.U32 R0, RZ, RZ, R8 ;  /* 0x000000ffff007224 */ /* 0x000fe200078e0008 */
[----:B------:R-:W-:Y:S02]  /*0210*/  LOP3.LUT R4, R3, 0xffc00000, RZ, 0xc0, !PT ;  /* 0xffc0000003047812 */ /* 0x000fe400078ec0ff */
[----:B------:R-:W-:Y:S01]  /*0220*/  @P3 LOP3.LUT R13, R11, 0x80000, RZ, 0xfc, !PT ;  /* 0x000800000b0d3812 */ /* 0x000fe200078efcff */
[----:B------:R-:W-:Y:S01]  /*0230*/  IMAD.MOV.U32 R11, RZ, RZ, R9 ;  /* 0x000000ffff0b7224 */ /* 0x000fe200078e0009 */
[----:B------:R-:W-:Y:S01]  /*0240*/  LOP3.LUT R5, R4, 0x7fd00000, RZ, 0x3c, !PT ;  /* 0x7fd0000004057812 */ /* 0x000fe200078e3cff */
[----:B------:R-:W-:Y:S01]  /*0250*/  IMAD.MOV.U32 R4, RZ, RZ, RZ ;  /* 0x000000ffff047224 */ /* 0x000fe200078e00ff */
[----:B------:R-:W-:Y:S01]  /*0260*/  SEL R10, R0, UR6, !P0 ;  /* 0x00000006000a7c07 */ /* 0x000fe2000c000000 */
[----:B------:R-:W-:Y:S01]  /*0270*/  DADD R8, |R8|, |UR4| ;  /* 0x4000000408087e29 */ /* 0x000fe20008000200 */
[C---:B------:R-:W-:Y:S01]  /*0280*/  FSEL R15, |R11|.reuse, |UR7|, !P0 ;  /* 0x400000070b0f7c08 */ /* 0x040fe2000c000200 */
[----:B------:R-:W0:Y:S01]  /*0290*/  LDCU.64 UR4, c[0x0][0x358] ;  /* 0x00006b00ff0477ac */ /* 0x000e220008000a00 */
[----:B------:R-:W-:Y:S01]  /*02a0*/  @P1 LOP3.LUT R15, R11, 0x80000, RZ, 0xfc, !PT ;  /* 0x000800000b0f1812 */ /* 0x000fe200078efcff */
[----:B------:R-:W-:-:S02]  /*02b0*/  DMUL R12, R12, R4 ;  /* 0x000000040c0c7228 */ /* 0x000fc40000000000 */
[----:B------:R-:W-:Y:S02]  /*02c0*/  DSETP.NEU.AND P1, PT, R2, +INF , PT ;  /* 0x7ff000000200742a */ /* 0x000fe40003f2d000 */
[----:B------:R-:W-:Y:S01]  /*02d0*/  IMAD.MOV.U32 R11, RZ, RZ, R15 ;  /* 0x000000ffff0b7224 */ /* 0x000fe200078e000f */
[----:B------:R-:W-:-:S03]  /*02e0*/  DADD R8, R8, |R6| ;  /* 0x0000000008087229 */ /* 0x000fc60000000406 */
[----:B------:R-:W-:Y:S02]  /*02f0*/  DMUL R14, R12, R12 ;  /* 0x0000000c0c0e7228 */ /* 0x000fe40000000000 */
[-C--:B------:R-:W-:Y:S02]  /*0300*/  DMUL R10, R10, R4.reuse ;  /* 0x000000040a0a7228 */ /* 0x080fe40000000000 */
[----:B------:R-:W-:Y:S02]  /*0310*/  DMUL R12, R2, R4 ;  /* 0x00000004020c7228 */ /* 0x000fe40000000000 */
[C---:B------:R-:W-:Y:S02]  /*0320*/  DADD R6, R8.reuse, +INF ;  /* 0x7ff0000008067429 */ /* 0x040fe40000000000 */
        /* <DEDUP_REMOVED lines=9> */
[----:B------:R-:W-:Y:S01]  /*03c0*/  DFMA R12, R16, R12, R10 ;  /* 0x0000000c100c722b */ /* 0x000fe2000000000a */
[----:B------:R-:W0:Y:S07]  /*03d0*/  LDC.64 R10, c[0x0][0x380] ;  /* 0x0000e000ff0a7b82 */ /* 0x000e2e0000000a00 */
[----:B------:R-:W-:-:S10]  /*03e0*/  DMUL R12, R4, R12 ;  /* 0x0000000c040c7228 */ /* 0x000fd40000000000 */
[----:B------:R-:W-:Y:S02]  /*03f0*/  FSEL R2, R12, R6, P0 ;  /* 0x000000060c027208 */ /* 0x000fe40000000000 */
[----:B------:R-:W-:Y:S02]  /*0400*/  FSEL R6, R13, R7, P0 ;  /* 0x000000070d067208 */ /* 0x000fe40000000000 */
[----:B------:R-:W-:Y:S02]  /*0410*/  FSEL R2, R2, RZ, P1 ;  /* 0x000000ff02027208 */ /* 0x000fe40000800000 */
[----:B------:R-:W-:-:S05]  /*0420*/  FSEL R3, R6, RZ, P1 ;  /* 0x000000ff06037208 */ /* 0x000fca0000800000 */
[----:B0-----:R-:W-:Y:S01]  /*0430*/  STG.E.64 desc[UR4][R10.64], R2 ;  /* 0x000000020a007986 */ /* 0x001fe2000c101b04 */
[----:B------:R-:W-:Y:S05]  /*0440*/  EXIT ;  /* 0x000000000000794d */ /* 0x000fea0003800000 */
.L_x_1:
        /* <DEDUP_REMOVED lines=11> */
.L_x_38:


//--------------------- .text._Z6_rnormPdiPKd     --------------------------
	.section	.text._Z6_rnormPdiPKd,"ax",@progbits
	.align	128
        .global         _Z6_rnormPdiPKd
        .type           _Z6_rnormPdiPKd,@function
        .size           _Z6_rnormPdiPKd,(.L_x_36 - _Z6_rnormPdiPKd)
        .other          _Z6_rnormPdiPKd,@"STO_CUDA_ENTRY STV_DEFAULT"
_Z6_rnormPdiPKd:
.text._Z6_rnormPdiPKd:
[----:B------:R-:W-:Y:S08]  /*0000*/  LDC R1, c[0x0][0x37c] ;  /* 0x0000df00ff017b82 */ /* 0x000ff00000000800 */
[----:B------:R-:W0:Y:S01]  /*0010*/  LDC.64 R4, c[0x0][0x390] ;  /* 0x0000e400ff047b82 */ /* 0x000e220000000a00 */
[----:B------:R-:W0:Y:S01]  /*0020*/  LDCU.64 UR10, c[0x0][0x358] ;  /* 0x00006b00ff0a77ac */ /* 0x000e220008000a00 */
[----:B------:R-:W1:Y:S01]  /*0030*/  LDCU UR8, c[0x0][0x388] ;  /* 0x00007100ff0877ac */ /* 0x000e620008000800 */
[----:B0-----:R-:W2:Y:S01]  /*0040*/  LDG.E.64 R4, desc[UR10][R4.64] ;  /* 0x0000000a04047981 */ /* 0x001ea2000c1e1b00 */
[----:B-1----:R-:W-:Y:S01]  /*0050*/  UISETP.GE.AND UP0, UPT, UR8, 0x2, UPT ;  /* 0x000000020800788c */ /* 0x002fe2000bf06270 */
[----:B--2---:R-:W-:-:S08]  /*0060*/  DADD R2, -RZ, |R4| ;  /* 0x00000000ff027229 */ /* 0x004fd00000000504 */
[----:B------:R-:W-:Y:S05]  /*0070*/  BRA.U !UP0, `(.L_x_2) ;  /* 0x0000001108747547 */ /* 0x000fea000b800000 */
[----:B------:R-:W-:Y:S01]  /*0080*/  UIADD3 UR5, UPT, UPT, UR8, -0x2, URZ ;  /* 0xfffffffe08057890 */ /* 0x000fe2000fffe0ff */
[----:B------:R-:W-:Y:S01]  /*0090*/  IMAD.MOV.U32 R0, RZ, RZ, 0x1 ;  /* 0x00000001ff007424 */ /* 0x000fe200078e00ff */
[----:B------:R-:W-:Y:S02]  /*00a0*/  UIADD3 UR4, UPT, UPT, UR8, -0x1, URZ ;  /* 0xffffffff08047890 */ /* 0x000fe4000fffe0ff */
[----:B------:R-:W-:Y:S02]  /*00b0*/  UISETP.GE.U32.AND UP0, UPT, UR5, 0xf, UPT ;  /* 0x0000000f0500788c */ /* 0x000fe4000bf06070 */
[----:B------:R-:W-:-:S07]  /*00c0*/  ULOP3.LUT UR9, UR4, 0xf, URZ, 0xc0, !UPT ;  /* 0x0000000f04097892 */ /* 0x000fce000f8ec0ff */
[----:B------:R-:W-:Y:S05]  /*00d0*/  BRA.U !UP0, `(.L_x_3) ;  /* 0x0000000908407547 */ /* 0x000fea000b800000 */
[----:B------:R-:W0:Y:S01]  /*00e0*/  LDCU.64 UR6, c[0x0][0x390] ;  /* 0x00007200ff0677ac */ /* 0x000e220008000a00 */
[----:B------:R-:W-:Y:S01]  /*00f0*/  IMAD.MOV.U32 R0, RZ, RZ, RZ ;  /* 0x000000ffff007224 */ /* 0x000fe200078e00ff */
[----:B------:R-:W-:-:S04]  /*0100*/  ULOP3.LUT UR5, UR4, 0xfffffff0, URZ, 0xc0, !UPT ;  /* 0xfffffff004057892 */ /* 0x000fc8000f8ec0ff */
[----:B------:R-:W-:Y:S02]  /*0110*/  UIADD3 UR5, UPT, UPT, -UR5, URZ, URZ ;  /* 0x000000ff05057290 */ /* 0x000fe4000fffe1ff */
[----:B0-----:R-:W-:-:S04]  /*0120*/  UIADD3 UR6, UP0, UPT, UR6, 0x40, URZ ;  /* 0x0000004006067890 */ /* 0x001fc8000ff1e0ff */
[----:B------:R-:W-:Y:S02]  /*0130*/  UIADD3.X UR7, UPT, UPT, URZ, UR7, URZ, UP0, !UPT ;  /* 0x00000007ff077290 */ /* 0x000fe400087fe4ff */
[----:B------:R-:W-:-:S04]  /*0140*/  IMAD.U32 R4, RZ, RZ, UR6 ;  /* 0x00000006ff047e24 */ /* 0x000fc8000f8e00ff */
[----:B------:R-:W-:-:S07]  /*0150*/  IMAD.U32 R5, RZ, RZ, UR7 ;  /* 0x00000007ff057e24 */ /* 0x000fce000f8e00ff */
.L_x_4:
[----:B------:R-:W2:Y:S04]  /*0160*/  LDG.E.64 R18, desc[UR10][R4.64+-0x38] ;  /* 0xffffc80a04127981 */ /* 0x000ea8000c1e1b00 */
[----:B------:R-:W3:Y:S04]  /*0170*/  LDG.E.64 R24, desc[UR10][R4.64+-0x30] ;  /* 0xffffd00a04187981 */ /* 0x000ee8000c1e1b00 */
[----:B------:R-:W4:Y:S04]  /*0180*/  LDG.E.64 R22, desc[UR10][R4.64+-0x28] ;  /* 0xffffd80a04167981 */ /* 0x000f28000c1e1b00 */
[----:B------:R-:W5:Y:S04]  /*0190*/  LDG.E.64 R20, desc[UR10][R4.64+-0x20] ;  /* 0xffffe00a04147981 */ /* 0x000f68000c1e1b00 */
[----:B------:R-:W5:Y:S04]  /*01a0*/  LDG.E.64 R8, desc[UR10][R4.64+-0x18] ;  /* 0xffffe80a04087981 */ /* 0x000f68000c1e1b00 */
[----:B------:R-:W5:Y:S04]  /*01b0*/  LDG.E.64 R6, desc[UR10][R4.64+-0x10] ;  /* 0xfffff00a04067981 */ /* 0x000f68000c1e1b00 */
[----:B------:R-:W5:Y:S04]  /*01c0*/  LDG.E.64 R16, desc[UR10][R4.64+-0x8] ;  /* 0xfffff80a04107981 */ /* 0x000f68000c1e1b00 */
[----:B------:R-:W5:Y:S04]  /*01d0*/  LDG.E.64 R14, desc[UR10][R4.64] ;  /* 0x0000000a040e7981 */ /* 0x000f68000c1e1b00 */
[----:B------:R-:W5:Y:S04]  /*01e0*/  LDG.E.64 R12, desc[UR10][R4.64+0x8] ;  /* 0x0000080a040c7981 */ /* 0x000f68000c1e1b00 */
[----:B------:R-:W5:Y:S01]  /*01f0*/  LDG.E.64 R10, desc[UR10][R4.64+0x10] ;  /* 0x0000100a040a7981 */ /* 0x000f62000c1e1b00 */
[----:B------:R-:W-:-:S02]  /*0200*/  IMAD.MOV.U32 R26, RZ, RZ, R3 ;  /* 0x000000ffff1a7224 */ /* 0x000fc400078e0003 */
[----:B------:R-:W-:Y:S01]  /*0210*/  IMAD.MOV.U32 R27, RZ, RZ, R2 ;  /* 0x000000ffff1b7224 */ /* 0x000fe200078e0002 */
[----:B--2---:R-:W-:Y:S01]  /*0220*/  DSETP.MAX.AND P0, P1, |R18|, R2, PT ;  /* 0x000000021200722a */ /* 0x004fe2000390f200 */
[----:B------:R-:W-:Y:S02]  /*0230*/  IMAD.MOV.U32 R2, RZ, RZ, R18 ;  /* 0x000000ffff027224 */ /* 0x000fe400078e0012 */
[----:B------:R-:W-:Y:S02]  /*0240*/  IMAD.MOV.U32 R3, RZ, RZ, R19 ;  /* 0x000000ffff037224 */ /* 0x000fe400078e0013 */
[----:B------:R-:W2:Y:S01]  /*0250*/  LDG.E.64 R18, desc[UR10][R4.64+0x18] ;  /* 0x0000180a04127981 */ /* 0x000ea2000c1e1b00 */
[----:B------:R-:W-:Y:S02]  /*0260*/  SEL R2, R2, R27, P0 ;  /* 0x0000001b02027207 */ /* 0x000fe40000000000 */
[----:B------:R-:W-:-:S06]  /*0270*/  FSEL R3, |R3|, R26, P0 ;  /* 0x0000001a03037208 */ /* 0x000fcc0000000200 */
[----:B------:R-:W-:Y:S01]  /*0280*/  @P1 LOP3.LUT R3, R26, 0x80000, RZ, 0xfc, !PT ;  /* 0x000800001a031812 */ /* 0x000fe200078efcff */
[----:B------:R-:W-:-:S05]  /*0290*/  IMAD.MOV.U32 R27, RZ, RZ, R2 ;  /* 0x000000ffff1b7224 */ /* 0x000fca00078e0002 */
[----:B---3--:R-:W-:Y:S01]  /*02a0*/  DSETP.MAX.AND P0, P1, R2, |R24|, PT ;  /* 0x400000180200722a */ /* 0x008fe2000390f000 */
[----:B------:R-:W-:Y:S02]  /*02b0*/  IMAD.MOV.U32 R2, RZ, RZ, R24 ;  /* 0x000000ffff027224 */ /* 0x000fe400078e0018 */
[----:B------:R-:W-:-:S03]  /*02c0*/  IMAD.MOV.U32 R26, RZ, RZ, R3 ;  /* 0x000000ffff1a7224 */ /* 0x000fc600078e0003 */
[----:B------:R-:W-:Y:S02]  /*02d0*/  SEL R24, R27, R2, P0 ;  /* 0x000000021b187207 */ /* 0x000fe40000000000 */
[----:B------:R-:W3:Y:S01]  /*02e0*/  LDG.E.64 R2, desc[UR10][R4.64+0x20] ;  /* 0x0000200a04027981 */ /* 0x000ee2000c1e1b00 */
[----:B------:R-:W-:-:S05]  /*02f0*/  FSEL R27, R26, |R25|, P0 ;  /* 0x400000191a1b7208 */ /* 0x000fca0000000000 */
[----:B------:R-:W-:-:S05]  /*0300*/  @P1 LOP3.LUT R27, R25, 0x80000, RZ, 0xfc, !PT ;  /* 0x00080000191b1812 */ /* 0x000fca00078efcff */
[----:B------:R-:W-:Y:S02]  /*0310*/  IMAD.MOV.U32 R25, RZ, RZ, R27 ;  /* 0x000000ffff197224 */ /* 0x000fe400078e001b */
[----:B------:R-:W-:Y:S02]  /*0320*/  IMAD.MOV.U32 R27, RZ, RZ, R24 ;  /* 0x000000ffff1b7224 */ /* 0x000fe400078e0018 */
[----:B----4-:R-:W-:Y:S02]  /*0330*/  IMAD.MOV.U32 R26, RZ, RZ, R23 ;  /* 0x000000ffff1a7224 */ /* 0x010fe400078e0017 */
[----:B------:R-:W-:Y:S01]  /*0340*/  DSETP.MAX.AND P0, P1, R24, |R22|, PT ;  /* 0x400000161800722a */ /* 0x000fe2000390f000 */
[----:B------:R-:W-:Y:S02]  /*0350*/  IMAD.MOV.U32 R24, RZ, RZ, R22 ;  /* 0x000000ffff187224 */ /* 0x000fe400078e0016 */
[----:B------:R-:W4:Y:S03]  /*0360*/  LDG.E.64 R22, desc[UR10][R4.64+0x28] ;  /* 0x0000280a04167981 */ /* 0x000f26000c1e1b00 */
[----:B------:R-:W-:-:S02]  /*0370*/  FSEL R25, R25, |R26|, P0 ;  /* 0x4000001a19197208 */ /* 0x000fc40000000000 */
[----:B------:R-:W-:-:S06]  /*0380*/  SEL R24, R27, R24, P0 ;  /* 0x000000181b187207 */ /* 0x000fcc0000000000 */
[----:B------:R-:W-:Y:S01]  /*0390*/  @P1 LOP3.LUT R25, R26, 0x80000, RZ, 0xfc, !PT ;  /* 0x000800001a191812 */ /* 0x000fe200078efcff */
[----:B------:R-:W-:Y:S02]  /*03a0*/  IMAD.MOV.U32 R27, RZ, RZ, R24 ;  /* 0x000000ffff1b7224 */ /* 0x000fe400078e0018 */
[----:B-----5:R-:W-:-:S03]  /*03b0*/  IMAD.MOV.U32 R26, RZ, RZ, R21 ;  /* 0x000000ffff1a7224 */ /* 0x020fc600078e0015 */
[----:B------:R-:W-:Y:S01]  /*03c0*/  DSETP.MAX.AND P0, P1, R24, |R20|, PT ;  /* 0x400000141800722a */ /* 0x000fe2000390f000 */
[----:B------:R-:W-:Y:S02]  /*03d0*/  MOV R24, R20 ;  /* 0x0000001400187202 */ /* 0x000fe40000000f00 */
[----:B------:R-:W5:Y:S03]  /*03e0*/  LDG.E.64 R20, desc[UR10][R4.64+0x30] ;  /* 0x0000300a04147981 */ /* 0x000f66000c1e1b00 */
[----:B------:R-:W-:Y:S02]  /*03f0*/  FSEL R25, R25, |R26|, P0 ;  /* 0x4000001a19197208 */ /* 0x000fe40000000000 */
[----:B------:R-:W-:-:S06]  /*0400*/  SEL R24, R27, R24, P0 ;  /* 0x000000181b187207 */ /* 0x000fcc0000000000 */
[----:B------:R-:W-:Y:S01]  /*0410*/  @P1 LOP3.LUT R25, R26, 0x80000, RZ, 0xfc, !PT ;  /* 0x000800001a191812 */ /* 0x000fe200078efcff */
[----:B------:R-:W-:Y:S02]  /*0420*/  IMAD.MOV.U32 R27, RZ, RZ, R24 ;  /* 0x000000ffff1b7224 */ /* 0x000fe400078e0018 */
[----:B------:R-:W-:-:S03]  /*0430*/  IMAD.MOV.U32 R26, RZ, RZ, R9 ;  /* 0x000000ffff1a7224 */ /* 0x000fc600078e0009 */
[----:B------:R-:W-:Y:S01]  /*0440*/  DSETP.MAX.AND P0, P1, R24, |R8|, PT ;  /* 0x400000081800722a */ /* 0x000fe2000390f000 */
[----:B------:R-:W-:Y:S02]  /*0450*/  IMAD.MOV.U32 R24, RZ, RZ, R8 ;  /* 0x000000ffff187224 */ /* 0x000fe400078e0008 */
[----:B------:R-:W5:Y:S03]  /*0460*/  LDG.E.64 R8, desc[UR10][R4.64+0x38] ;  /* 0x0000380a04087981 */ /* 0x000f66000c1e1b00 */
[----:B------:R-:W-:Y:S02]  /*0470*/  FSEL R25, R25, |R26|, P0 ;  /* 0x4000001a19197208 */ /* 0x000fe40000000000 */
[----:B------:R-:W-:-:S06]  /*0480*/  SEL R24, R27, R24, P0 ;  /* 0x000000181b187207 */ /* 0x000fcc0000000000 */
[----:B------:R-:W-:Y:S01]  /*0490*/  @P1 LOP3.LUT R25, R26, 0x80000, RZ, 0xfc, !PT ;  /* 0x000800001a191812 */ /* 0x000fe200078efcff */
[----:B------:R-:W-:-:S05]  /*04a0*/  IMAD.MOV.U32 R27, RZ, RZ, R24 ;  /* 0x000000ffff1b7224 */ /* 0x000fca00078e0018 */
[----:B------:R-:W-:Y:S01]  /*04b0*/  DSETP.MAX.AND P0, P1, R24, |R6|, PT ;  /* 0x400000061800722a */ /* 0x000fe2000390f000 */
[----:B------:R-:W-:Y:S02]  /*04c0*/  IMAD.MOV.U32 R24, RZ, RZ, R6 ;  /* 0x000000ffff187224 */ /* 0x000fe400078e0006 */
[----:B------:R-:W-:-:S03]  /*04d0*/  IMAD.MOV.U32 R26, RZ, RZ, R25 ;  /* 0x000000ffff1a7224 */ /* 0x000fc600078e0019 */
[----:B------:R-:W-:Y:S02]  /*04e0*/  SEL R6, R27, R24, P0 ;  /* 0x000000181b067207 */ /* 0x000fe40000000000 */
[----:B------:R-:W5:Y:S01]  /*04f0*/  LDG.E.64 R24, desc[UR10][R4.64+0x40] ;  /* 0x0000400a04187981 */ /* 0x000f62000c1e1b00 */
[----:B------:R-:W-:-:S05]  /*0500*/  FSEL R27, R26, |R7|, P0 ;  /* 0x400000071a1b7208 */ /* 0x000fca0000000000 */
[----:B------:R-:W-:-:S05]  /*0510*/  @P1 LOP3.LUT R27, R7, 0x80000, RZ, 0xfc, !PT ;  /* 0x00080000071b1812 */ /* 0x000fca00078efcff */
[----:B------:R-:W-:-:S06]  /*0520*/  IMAD.MOV.U32 R7, RZ, RZ, R27 ;  /* 0x000000ffff077224 */ /* 0x000fcc00078e001b */
[----:B------:R-:W-:Y:S01]  /*0530*/  DSETP.MAX.AND P0, P1, R6, |R16|, PT ;  /* 0x400000100600722a */ /* 0x000fe2000390f000 */
[----:B------:R-:W-:Y:S02]  /*0540*/  IMAD.MOV.U32 R26, RZ, RZ, R6 ;  /* 0x000000ffff1a7224 */ /* 0x000fe400078e0006 */
[----:B------:R-:W-:-:S03]  /*0550*/  IMAD.MOV.U32 R27, RZ, RZ, R16 ;  /* 0x000000ffff1b7224 */ /* 0x000fc600078e0010 */
[----:B------:R-:W-:Y:S02]  /*0560*/  FSEL R7, R7, |R17|, P0 ;  /* 0x4000001107077208 */ /* 0x000fe40000000000 */
[----:B------:R-:W-:-:S06]  /*0570*/  SEL R26, R26, R27, P0 ;  /* 0x0000001b1a1a7207 */ /* 0x000fcc0000000000 */
[----:B------:R-:W-:-:S05]  /*0580*/  @P1 LOP3.LUT R7, R17, 0x80000, RZ, 0xfc, !PT ;  /* 0x0008000011071812 */ /* 0x000fca00078efcff */
[----:B------:R-:W-:-:S06]  /*0590*/  IMAD.MOV.U32 R27, RZ, RZ, R7 ;  /* 0x000000ffff1b7224 */ /* 0x000fcc00078e0007 */
[----:B------:R-:W-:Y:S01]  /*05a0*/  DSETP.MAX.AND P0, P1, R26, |R14|, PT ;  /* 0x4000000e1a00722a */ /* 0x000fe2000390f000 */
[----:B------:R-:W-:Y:S02]  /*05b0*/  IMAD.MOV.U32 R16, RZ, RZ, R15 ;  /* 0x000000ffff107224 */ /* 0x000fe400078e000f */
[----:B------:R-:W-:-:S03]  /*05c0*/  IMAD.MOV.U32 R6, RZ, RZ, R26 ;  /* 0x000000ffff067224 */ /* 0x000fc600078e001a */
[----:B------:R-:W-:Y:S02]  /*05d0*/  FSEL R7, R27, |R16|, P0 ;  /* 0x400000101b077208 */ /* 0x000fe40000000000 */
[----:B------:R-:W-:-:S06]  /*05e0*/  SEL R6, R6, R14, P0 ;  /* 0x0000000e06067207 */ /* 0x000fcc0000000000 */
[----:B------:R-:W-:-:S06]  /*05f0*/  @P1 LOP3.LUT R7, R16, 0x80000, RZ, 0xfc, !PT ;  /* 0x0008000010071812 */ /* 0x000fcc00078efcff */
[----:B------:R-:W-:Y:S01]  /*0600*/  DSETP.MAX.AND P0, P1, R6, |R12|, PT ;  /* 0x4000000c0600722a */ /* 0x000fe2000390f000 */
[----:B------:R-:W-:Y:S01]  /*0610*/  IMAD.MOV.U32 R15, RZ, RZ, R13 ;  /* 0x000000ffff0f7224 */ /* 0x000fe200078e000d */
[----:B------:R-:W-:-:S04]  /*0620*/  MOV R14, R7 ;  /* 0x00000007000e7202 */ /* 0x000fc80000000f00 */
[----:B------:R-:W-:Y:S02]  /*0630*/  FSEL R17, R14, |R15|, P0 ;  /* 0x4000000f0e117208 */ /* 0x000fe40000000000 */
[----:B------:R-:W-:-:S06]  /*0640*/  SEL R6, R6, R12, P0 ;  /* 0x0000000c06067207 */ /* 0x000fcc0000000000 */
[----:B------:R-:W-:-:S05]  /*0650*/  @P1 LOP3.LUT R17, R15, 0x80000, RZ, 0xfc, !PT ;  /* 0x000800000f111812 */ /* 0x000fca00078efcff */
[----:B------:R-:W-:-:S06]  /*0660*/  IMAD.MOV.U32 R7, RZ, RZ, R17 ;  /* 0x000000ffff077224 */ /* 0x000fcc00078e0011 */
[----:B------:R-:W-:Y:S01]  /*0670*/  DSETP.MAX.AND P0, P1, R6, |R10|, PT ;  /* 0x4000000a0600722a */ /* 0x000fe2000390f000 */
[----:B------:R-:W-:Y:S02]  /*0680*/  IMAD.MOV.U32 R13, RZ, RZ, R11 ;  /* 0x000000ffff0d7224 */ /* 0x000fe400078e000b */
[----:B------:R-:W-:-:S05]  /*0690*/  IMAD.MOV.U32 R12, RZ, RZ, R7 ;  /* 0x000000ffff0c7224 */ /* 0x000fca00078e0007 */
[----:B------:R-:W-:-:S06]  /*06a0*/  FSEL R15, R12, |R13|, P0 ;  /* 0x4000000d0c0f7208 */ /* 0x000fcc0000000000 */
[----:B------:R-:W-:Y:S02]  /*06b0*/  @P1 LOP3.LUT R15, R13, 0x80000, RZ, 0xfc, !PT ;  /* 0x000800000d0f1812 */ /* 0x000fe400078efcff */
[----:B------:R-:W-:-:S03]  /*06c0*/  SEL R6, R6, R10, P0 ;  /* 0x0000000a06067207 */ /* 0x000fc60000000000 */
[----:B------:R-:W-:-:S04]  /*06d0*/  IMAD.MOV.U32 R7, RZ, RZ, R15 ;  /* 0x000000ffff077224 */ /* 0x000fc800078e000f */
[----:B------:R-:W-:Y:S02]  /*06e0*/  IMAD.MOV.U32 R10, RZ, RZ, R7 ;  /* 0x000000ffff0a7224 */ /* 0x000fe400078e0007 */
[----:B--2---:R-:W-:Y:S01]  /*06f0*/  DSETP.MAX.AND P0, P1, R6, |R18|, PT ;  /* 0x400000120600722a */ /* 0x004fe2000390f000 */
[----:B------:R-:W-:-:S05]  /*0700*/  IMAD.MOV.U32 R11, RZ, RZ, R19 ;  /* 0x000000ffff0b7224 */ /* 0x000fca00078e0013 */
[----:B------:R-:W-:Y:S02]  /*0710*/  FSEL R13, R10, |R11|, P0 ;  /* 0x4000000b0a0d7208 */ /* 0x000fe40000000000 */
[----:B------:R-:W-:-:S06]  /*0720*/  SEL R6, R6, R18, P0 ;  /* 0x0000001206067207 */ /* 0x000fcc0000000000 */
[----:B------:R-:W-:-:S05]  /*0730*/  @P1 LOP3.LUT R13, R11, 0x80000, RZ, 0xfc, !PT ;  /* 0x000800000b0d1812 */ /* 0x000fca00078efcff */
[----:B------:R-:W-:-:S06]  /*0740*/  IMAD.MOV.U32 R7, RZ, RZ, R13 ;  /* 0x000000ffff077224 */ /* 0x000fcc00078e000d */
[----:B---3--:R-:W-:Y:S01]  /*0750*/  DSETP.MAX.AND P0, P1, R6, |R2|, PT ;  /* 0x400000020600722a */ /* 0x008fe2000390f000 */
[----:B------:R-:W-:Y:S02]  /*0760*/  IMAD.MOV.U32 R11, RZ, RZ, R3 ;  /* 0x000000ffff0b7224 */ /* 0x000fe400078e0003 */
[----:B------:R-:W-:-:S05]  /*0770*/  IMAD.MOV.U32 R10, RZ, RZ, R7 ;  /* 0x000000ffff0a7224 */ /* 0x000fca00078e0007 */
[----:B------:R-:W-:-:S06]  /*0780*/  FSEL R13, R10, |R11|, P0 ;  /* 0x4000000b0a0d7208 */ /* 0x000fcc0000000000 */
[----:B------:R-:W-:Y:S02]  /*0790*/  @P1 LOP3.LUT R13, R11, 0x80000, RZ, 0xfc, !PT ;  /* 0x000800000b0d1812 */ /* 0x000fe400078efcff */
[----:B------:R-:W-:-:S03]  /*07a0*/  SEL R2, R6, R2, P0 ;  /* 0x0000000206027207 */ /* 0x000fc60000000000 */
[----:B------:R-:W-:-:S06]  /*07b0*/  IMAD.MOV.U32 R3, RZ, RZ, R13 ;  /* 0x000000ffff037224 */ /* 0x000fcc00078e000d */
[----:B----4-:R-:W-:Y:S01]  /*07c0*/  DSETP.MAX.AND P0, P1, R2, |R22|, PT ;  /* 0x400000160200722a */ /* 0x010fe2000390f000 */
[----:B------:R-:W-:Y:S02]  /*07d0*/  IMAD.MOV.U32 R7, RZ, RZ, R23 ;  /* 0x000000ffff077224 */ /* 0x000fe400078e0017 */
[----:B------:R-:W-:-:S05]  /*07e0*/  IMAD.MOV.U32 R6, RZ, RZ, R3 ;  /* 0x000000ffff067224 */ /* 0x000fca00078e0003 */
[----:B------:R-:W-:-:S06]  /*07f0*/  FSEL R11, R6, |R7|, P0 ;  /* 0x40000007060b7208 */ /* 0x000fcc0000000000 */
[----:B------:R-:W-:Y:S02]  /*0800*/  @P1 LOP3.LUT R11, R7, 0x80000, RZ, 0xfc, !PT ;  /* 0x00080000070b1812 */ /* 0x000fe400078efcff */
[----:B------:R-:W-:-:S03]  /*0810*/  SEL R2, R2, R22, P0 ;  /* 0x0000001602027207 */ /* 0x000fc60000000000 */
[----:B------:R-:W-:-:S06]  /*0820*/  IMAD.MOV.U32 R3, RZ, RZ, R11 ;  /* 0x000000ffff037224 */ /* 0x000fcc00078e000b */
[----:B-----5:R-:W-:Y:S01]  /*0830*/  DSETP.MAX.AND P0, P1, R2, |R20|, PT ;  /* 0x400000140200722a */ /* 0x020fe2000390f000 */
        /* <DEDUP_REMOVED lines=12> */
[----:B------:R-:W-:Y:S01]  /*0900*/  IMAD.MOV.U32 R3, RZ, RZ, R11 ;  /* 0x000000ffff037224 */ /* 0x000fe200078e000b */
[----:B------:R-:W-:-:S05]  /*0910*/  UIADD3 UR5, UPT, UPT, UR5, 0x10, URZ ;  /* 0x0000001005057890 */ /* 0x000fca000fffe0ff */
[----:B------:R-:W-:Y:S01]  /*0920*/  DSETP.MAX.AND P1, P2, R2, |R24|, PT ;  /* 0x400000180200722a */ /* 0x000fe20003a2f000 */
[----:B------:R-:W-:Y:S01]  /*0930*/  UISETP.NE.AND UP0, UPT, UR5, URZ, UPT ;  /* 0x000000ff0500728c */ /* 0x000fe2000bf05270 */
[----:B------:R-:W-:Y:S01]  /*0940*/  IMAD.MOV.U32 R6, RZ, RZ, R2 ;  /* 0x000000ffff067224 */ /* 0x000fe200078e0002 */
[----:B------:R-:W-:Y:S01]  /*0950*/  IADD3 R4, P0, PT, R4, 0x80, RZ ;  /* 0x0000008004047810 */ /* 0x000fe20007f1e0ff */
[----:B------:R-:W-:Y:S02]  /*0960*/  IMAD.MOV.U32 R7, RZ, RZ, R24 ;  /* 0x000000ffff077224 */ /* 0x000fe400078e0018 */
[----:B------:R-:W-:Y:S01]  /*0970*/  FSEL R3, R3, |R25|, P1 ;  /* 0x4000001903037208 */ /* 0x000fe20000800000 */
[----:B------:R-:W-:Y:S02]  /*0980*/  VIADD R0, R0, 0x10 ;  /* 0x0000001000007836 */ /* 0x000fe40000000000 */
[----:B------:R-:W-:Y:S01]  /*0990*/  SEL R2, R6, R7, P1 ;  /* 0x0000000706027207 */ /* 0x000fe20000800000 */
[----:B------:R-:W-:-:S04]  /*09a0*/  IMAD.X R5, RZ, RZ, R5, P0 ;  /* 0x000000ffff057224 */ /* 0x000fc800000e0605 */
[----:B------:R-:W-:Y:S01]  /*09b0*/  @P2 LOP3.LUT R3, R25, 0x80000, RZ, 0xfc, !PT ;  /* 0x0008000019032812 */ /* 0x000fe200078efcff */
[----:B------:R-:W-:Y:S06]  /*09c0*/  BRA.U UP0, `(.L_x_4) ;  /* 0xfffffff500e47547 */ /* 0x000fec000b83ffff */
[----:B------:R-:W-:-:S07]  /*09d0*/  VIADD R0, R0, 0x1 ;  /* 0x0000000100007836 */ /* 0x000fce0000000000 */
.L_x_3:
[----:B------:R-:W-:-:S09]  /*09e0*/  UISETP.NE.AND UP0, UPT, UR9, URZ, UPT ;  /* 0x000000ff0900728c */ /* 0x000fd2000bf05270 */
[----:B------:R-:W-:Y:S05]  /*09f0*/  BRA.U !UP0, `(.L_x_2) ;  /* 0x0000000908147547 */ /* 0x000fea000b800000 */
[----:B------:R-:W-:Y:S02]  /*0a00*/  UISETP.GE.U32.AND UP0, UPT, UR9, 0x8, UPT ;  /* 0x000000080900788c */ /* 0x000fe4000bf06070 */
[----:B------:R-:W-:-:S04]  /*0a10*/  ULOP3.LUT UR5, UR4, 0x7, URZ, 0xc0, !UPT ;  /* 0x0000000704057892 */ /* 0x000fc8000f8ec0ff */
[----:B------:R-:W-:-:S03]  /*0a20*/  UISETP.NE.AND UP1, UPT, UR5, URZ, UPT ;  /* 0x000000ff0500728c */ /* 0x000fc6000bf25270 */
[----:B------:R-:W-:Y:S08]  /*0a30*/  BRA.U !UP0, `(.L_x_5) ;  /* 0x00000005080c7547 */ /* 0x000ff0000b800000 */
[----:B------:R-:W0:Y:S02]  /*0a40*/  LDC.64 R20, c[0x0][0x390] ;  /* 0x0000e400ff147b82 */ /* 0x000e240000000a00 */
[----:B0-----:R-:W-:-:S05]  /*0a50*/  IMAD.WIDE.U32 R20, R0, 0x8, R20 ;  /* 0x0000000800147825 */ /* 0x001fca00078e0014 */
[----:B------:R-:W2:Y:S04]  /*0a60*/  LDG.E.64 R18, desc[UR10][R20.64] ;  /* 0x0000000a14127981 */ /* 0x000ea8000c1e1b00 */
[----:B------:R-:W3:Y:S04]  /*0a70*/  LDG.E.64 R16, desc[UR10][R20.64+0x8] ;  /* 0x0000080a14107981 */ /* 0x000ee8000c1e1b00 */
[----:B------:R-:W4:Y:S04]  /*0a80*/  LDG.E.64 R14, desc[UR10][R20.64+0x10] ;  /* 0x0000100a140e7981 */ /* 0x000f28000c1e1b00 */
[----:B------:R-:W5:Y:S04]  /*0a90*/  LDG.E.64 R12, desc[UR10][R20.64+0x18] ;  /* 0x0000180a140c7981 */ /* 0x000f68000c1e1b00 */
[----:B------:R-:W5:Y:S04]  /*0aa0*/  LDG.E.64 R8, desc[UR10][R20.64+0x20] ;  /* 0x0000200a14087981 */ /* 0x000f68000c1e1b00 */
[----:B------:R-:W5:Y:S04]  /*0ab0*/  LDG.E.64 R6, desc[UR10][R20.64+0x28] ;  /* 0x0000280a14067981 */ /* 0x000f68000c1e1b00 */
[----:B------:R-:W5:Y:S04]  /*0ac0*/  LDG.E.64 R4, desc[UR10][R20.64+0x30] ;  /* 0x0000300a14047981 */ /* 0x000f68000c1e1b00 */
[----:B------:R0:W5:Y:S01]  /*0ad0*/  LDG.E.64 R10, desc[UR10][R20.64+0x38] ;  /* 0x0000380a140a7981 */ /* 0x000162000c1e1b00 */
[----:B------:R-:W-:-:S02]  /*0ae0*/  IMAD.MOV.U32 R22, RZ, RZ, R3 ;  /* 0x000000ffff167224 */ /* 0x000fc400078e0003 */
[----:B------:R-:W-:Y:S01]  /*0af0*/  VIADD R0, R0, 0x8 ;  /* 0x0000000800007836 */ /* 0x000fe20000000000 */
[----:B--2---:R-:W-:Y:S01]  /*0b00*/  DSETP.MAX.AND P0, P1, R2, |R18|, PT ;  /* 0x400000120200722a */ /* 0x004fe2000390f000 */
[----:B------:R-:W-:Y:S02]  /*0b10*/  IMAD.MOV.U32 R23, RZ, RZ, R19 ;  /* 0x000000ffff177224 */ /* 0x000fe400078e0013 */
[----:B---3--:R-:W-:-:S03]  /*0b20*/  IMAD.MOV.U32 R19, RZ, RZ, R17 ;  /* 0x000000ffff137224 */ /* 0x008fc600078e0011 */
[----:B------:R-:W-:Y:S02]  /*0b30*/  FSEL R25, R22, |R23|, P0 ;  /* 0x4000001716197208 */ /* 0x000fe40000000000 */
[----:B------:R-:W-:-:S06]  /*0b40*/  SEL R2, R2, R18, P0 ;  /* 0x0000001202027207 */ /* 0x000fcc0000000000 */
[----:B------:R-:W-:-:S05]  /*0b50*/  @P1 LOP3.LUT R25, R23, 0x80000, RZ, 0xfc, !PT ;  /* 0x0008000017191812 */ /* 0x000fca00078efcff */
[----:B------:R-:W-:-:S04]  /*0b60*/  IMAD.MOV.U32 R3, RZ, RZ, R25 ;  /* 0x000000ffff037224 */ /* 0x000fc800078e0019 */
[----:B------:R-:W-:Y:S02]  /*0b70*/  IMAD.MOV.U32 R18, RZ, RZ, R3 ;  /* 0x000000ffff127224 */ /* 0x000fe400078e0003 */
[----:B------:R-:W-:Y:S01]  /*0b80*/  DSETP.MAX.AND P0, P1, R2, |R16|, PT ;  /* 0x400000100200722a */ /* 0x000fe2000390f000 */
[----:B----4-:R-:W-:-:S05]  /*0b90*/  IMAD.MOV.U32 R17, RZ, RZ, R15 ;  /* 0x000000ffff117224 */ /* 0x010fca00078e000f */
[----:B0-----:R-:W-:Y:S02]  /*0ba0*/  FSEL R21, R18, |R19|, P0 ;  /* 0x4000001312157208 */ /* 0x001fe40000000000 */
[----:B------:R-:W-:-:S06]  /*0bb0*/  SEL R2, R2, R16, P0 ;  /* 0x0000001002027207 */ /* 0x000fcc0000000000 */
[----:B------:R-:W-:-:S04]  /*0bc0*/  @P1 LOP3.LUT R21, R19, 0x80000, RZ, 0xfc, !PT ;  /* 0x0008000013151812 */ /* 0x000fc800078efcff */
[----:B------:R-:W-:-:S05]  /*0bd0*/  MOV R3, R21 ;  /* 0x0000001500037202 */ /* 0x000fca0000000f00 */
[----:B------:R-:W-:Y:S01]  /*0be0*/  IMAD.MOV.U32 R16, RZ, RZ, R3 ;  /* 0x000000ffff107224 */ /* 0x000fe200078e0003 */
[----:B------:R-:W-:Y:S01]  /*0bf0*/  DSETP.MAX.AND P0, P1, R2, |R14|, PT ;  /* 0x4000000e0200722a */ /* 0x000fe2000390f000 */
[----:B-----5:R-:W-:-:S05]  /*0c00*/  IMAD.MOV.U32 R15, RZ, RZ, R13 ;  /* 0x000000ffff0f7224 */ /* 0x020fca00078e000d */
[----:B------:R-:W-:Y:S02]  /*0c10*/  FSEL R19, R16, |R17|, P0 ;  /* 0x4000001110137208 */ /* 0x000fe40000000000 */
[----:B------:R-:W-:-:S06]  /*0c20*/  SEL R2, R2, R14, P0 ;  /* 0x0000000e02027207 */ /* 0x000fcc0000000000 */
[----:B------:R-:W-:-:S05]  /*0c30*/  @P1 LOP3.LUT R19, R17, 0x80000, RZ, 0xfc, !PT ;  /* 0x0008000011131812 */ /* 0x000fca00078efcff */
[----:B------:R-:W-:-:S04]  /*0c40*/  IMAD.MOV.U32 R3, RZ, RZ, R19 ;  /* 0x000000ffff037224 */ /* 0x000fc800078e0013 */
[----:B------:R-:W-:Y:S02]  /*0c50*/  IMAD.MOV.U32 R14, RZ, RZ, R3 ;  /* 0x000000ffff0e7224 */ /* 0x000fe400078e0003 */
[----:B------:R-:W-:Y:S01]  /*0c60*/  DSETP.MAX.AND P0, P1, R2, |R12|, PT ;  /* 0x4000000c0200722a */ /* 0x000fe2000390f000 */
[----:B------:R-:W-:-:S05]  /*0c70*/  IMAD.MOV.U32 R13, RZ, RZ, R9 ;  /* 0x000000ffff0d7224 */ /* 0x000fca00078e0009 */
        /* <DEDUP_REMOVED lines=23> */
[----:B------:R-:W-:-:S04]  /*0df0*/  @P1 LOP3.LUT R9, R7, 0x80000, RZ, 0xfc, !PT ;  /* 0x0008000007091812 */ /* 0x000fc800078efcff */
[----:B------:R-:W-:-:S05]  /*0e00*/  MOV R3, R9 ;  /* 0x0000000900037202 */ /* 0x000fca0000000f00 */
[----:B------:R-:W-:Y:S01]  /*0e10*/  IMAD.MOV.U32 R4, RZ, RZ, R3 ;  /* 0x000000ffff047224 */ /* 0x000fe200078e0003 */
[----:B------:R-:W-:-:S06]  /*0e20*/  DSETP.MAX.AND P0, P1, R2, |R10|, PT ;  /* 0x4000000a0200722a */ /* 0x000fcc000390f000 */
[----:B------:R-:W-:Y:S02]  /*0e30*/  FSEL R7, R4, |R11|, P0 ;  /* 0x4000000b04077208 */ /* 0x000fe40000000000 */
[----:B------:R-:W-:-:S06]  /*0e40*/  SEL R2, R2, R5, P0 ;  /* 0x0000000502027207 */ /* 0x000fcc0000000000 */
[----:B------:R-:W-:-:S05]  /*0e50*/  @P1 LOP3.LUT R7, R11, 0x80000, RZ, 0xfc, !PT ;  /* 0x000800000b071812 */ /* 0x000fca00078efcff */
[----:B------:R-:W-:-:S07]  /*0e60*/  IMAD.MOV.U32 R3, RZ, RZ, R7 ;  /* 0x000000ffff037224 */ /* 0x000fce00078e0007 */
.L_x_5:
        /* <DEDUP_REMOVED lines=23> */
[----:B------:R-:W-:Y:S02]  /*0fe0*/  FSEL R13, R10, |R11|, P0 ;  /* 0x4000000b0a0d7208 */ /* 0x000fe40000000000 */
[----:B------:R-:W-:-:S06]  /*0ff0*/  SEL R2, R2, R8, P0 ;  /* 0x0000000802027207 */ /* 0x000fcc0000000000 */
[----:B------:R-:W-:-:S05]  /*1000*/  @P1 LOP3.LUT R13, R11, 0x80000, RZ, 0xfc, !PT ;  /* 0x000800000b0d1812 */ /* 0x000fca00078efcff */
[----:B------:R-:W-:-:S04]  /*1010*/  IMAD.MOV.U32 R3, RZ, RZ, R13 ;  /* 0x000000ffff037224 */ /* 0x000fc800078e000d */
[----:B------:R-:W-:Y:S02]  /*1020*/  IMAD.MOV.U32 R8, RZ, RZ, R3 ;  /* 0x000000ffff087224 */ /* 0x000fe400078e0003 */
[----:B------:R-:W-:Y:S01]  /*1030*/  DSETP.MAX.AND P0, P1, R2, |R6|, PT ;  /* 0x400000060200722a */ /* 0x000fe2000390f000 */
[----:B-----5:R-:W-:-:S05]  /*1040*/  IMAD.MOV.U32 R7, RZ, RZ, R4 ;  /* 0x000000ffff077224 */ /* 0x020fca00078e0004 */
[----:B------:R-:W-:Y:S02]  /*1050*/  FSEL R11, R8, |R9|, P0 ;  /* 0x40000009080b7208 */ /* 0x000fe40000000000 */
[----:B------:R-:W-:-:S06]  /*1060*/  SEL R2, R2, R6, P0 ;  /* 0x0000000602027207 */ /* 0x000fcc0000000000 */
[----:B------:R-:W-:-:S05]  /*1070*/  @P1 LOP3.LUT R11, R9, 0x80000, RZ, 0xfc, !PT ;  /* 0x00080000090b1812 */ /* 0x000fca00078efcff */
[----:B------:R-:W-:-:S06]  /*1080*/  IMAD.MOV.U32 R3, RZ, RZ, R11 ;  /* 0x000000ffff037224 */ /* 0x000fcc00078e000b */
[----:B------:R-:W-:Y:S01]  /*1090*/  DSETP.MAX.AND P0, P1, R2, |R4|, PT ;  /* 0x400000040200722a */ /* 0x000fe2000390f000 */
[----:B------:R-:W-:-:S05]  /*10a0*/  MOV R4, R3 ;  /* 0x0000000300047202 */ /* 0x000fca0000000f00 */
[----:B------:R-:W-:Y:S02]  /*10b0*/  FSEL R9, R4, |R5|, P0 ;  /* 0x4000000504097208 */ /* 0x000fe40000000000 */
[----:B------:R-:W-:-:S06]  /*10c0*/  SEL R2, R2, R7, P0 ;  /* 0x0000000702027207 */ /* 0x000fcc0000000000 */
[----:B------:R-:W-:-:S05]  /*10d0*/  @P1 LOP3.LUT R9, R5, 0x80000, RZ, 0xfc, !PT ;  /* 0x0008000005091812 */ /* 0x000fca00078efcff */
[----:B------:R-:W-:-:S07]  /*10e0*/  IMAD.MOV.U32 R3, RZ, RZ, R9 ;  /* 0x000000ffff037224 */ /* 0x000fce00078e0009 */
.L_x_6:
[----:B------:R-:W-:Y:S05]  /*10f0*/  BRA.U !UP1, `(.L_x_2) ;  /* 0x0000000109547547 */ /* 0x000fea000b800000 */
[----:B------:R-:W0:Y:S01]  /*1100*/  LDC.64 R4, c[0x0][0x390] ;  /* 0x0000e400ff047b82 */ /* 0x000e220000000a00 */
[----:B------:R-:W-:Y:S01]  /*1110*/  UIADD3 UR4, UPT, UPT, -UR4, URZ, URZ ;  /* 0x000000ff04047290 */ /* 0x000fe2000fffe1ff */
[----:B0-----:R-:W-:-:S04]  /*1120*/  IMAD.WIDE.U32 R4, R0, 0x8, R4 ;  /* 0x0000000800047825 */ /* 0x001fc800078e0004 */
[----:B------:R-:W-:Y:S02]  /*1130*/  IMAD.MOV.U32 R0, RZ, RZ, R4 ;  /* 0x000000ffff007224 */ /* 0x000fe400078e0004 */
[----:B------:R-:W-:-:S07]  /*1140*/  IMAD.MOV.U32 R7, RZ, RZ, R5 ;  /* 0x000000ffff077224 */ /* 0x000fce00078e0005 */
.L_x_7:
[----:B------:R-:W-:Y:S02]  /*1150*/  IMAD.MOV.U32 R4, RZ, RZ, R0 ;  /* 0x000000ffff047224 */ /* 0x000fe400078e0000 */
[----:B------:R-:W-:-:S06]  /*1160*/  IMAD.MOV.U32 R5, RZ, RZ, R7 ;  /* 0x000000ffff057224 */ /* 0x000fcc00078e0007 */
[----:B------:R-:W2:Y:S01]  /*1170*/  LDG.E.64 R4, desc[UR10][R4.64] ;  /* 0x0000000a04047981 */ /* 0x000ea2000c1e1b00 */
[----:B------:R-:W-:Y:S01]  /*1180*/  UIADD3 UR4, UPT, UPT, UR4, 0x1, URZ ;  /* 0x0000000104047890 */ /* 0x000fe2000fffe0ff */
[----:B------:R-:W-:Y:S01]  /*1190*/  IMAD.MOV.U32 R6, RZ, RZ, R3 ;  /* 0x000000ffff067224 */ /* 0x000fe200078e0003 */
[----:B------:R-:W-:Y:S01]  /*11a0*/  IADD3 R0, P0, PT, R0, 0x8, RZ ;  /* 0x0000000800007810 */ /* 0x000fe20007f1e0ff */
[----:B------:R-:W-:Y:S01]  /*11b0*/  IMAD.MOV.U32 R9, RZ, RZ, R2 ;  /* 0x000000ffff097224 */ /* 0x000fe200078e0002 */
[----:B------:R-:W-:-:S03]  /*11c0*/  UISETP.NE.AND UP0, UPT, UR4, URZ, UPT ;  /* 0x000000ff0400728c */ /* 0x000fc6000bf05270 */
[----:B------:R-:W-:Y:S01]  /*11d0*/  IMAD.X R7, RZ, RZ, R7, P0 ;  /* 0x000000ffff077224 */ /* 0x000fe200000e0607 */
[----:B--2---:R-:W-:Y:S01]  /*11e0*/  DSETP.MAX.AND P1, P2, |R4|, R2, PT ;  /* 0x000000020400722a */ /* 0x004fe20003a2f200 */
[----:B------:R-:W-:Y:S02]  /*11f0*/  IMAD.MOV.U32 R3, RZ, RZ, R5 ;  /* 0x000000ffff037224 */ /* 0x000fe400078e0005 */
[----:B------:R-:W-:-:S03]  /*1200*/  IMAD.MOV.U32 R2, RZ, RZ, R4 ;  /* 0x000000ffff027224 */ /* 0x000fc600078e0004 */
[----:B------:R-:W-:Y:S02]  /*1210*/  FSEL R3, |R3|, R6, P1 ;  /* 0x0000000603037208 */ /* 0x000fe40000800200 */
[----:B------:R-:W-:-:S06]  /*1220*/  SEL R2, R2, R9, P1 ;  /* 0x0000000902027207 */ /* 0x000fcc0000800000 */
[----:B------:R-:W-:Y:S01]  /*1230*/  @P2 LOP3.LUT R3, R6, 0x80000, RZ, 0xfc, !PT ;  /* 0x0008000006032812 */ /* 0x000fe200078efcff */
[----:B------:R-:W-:Y:S06]  /*1240*/  BRA.U UP0, `(.L_x_7) ;  /* 0xfffffffd00c07547 */ /* 0x000fec000b83ffff */
.L_x_2:
[----:B------:R-:W-:Y:S01]  /*1250*/  LOP3.LUT R4, R3, 0xffc00000, RZ, 0xc0, !PT ;  /* 0xffc0000003047812 */ /* 0x000fe200078ec0ff */
[----:B------:R-:W-:Y:S01]  /*1260*/  UISETP.GE.AND UP0, UPT, UR8, 0x1, UPT ;  /* 0x000000010800788c */ /* 0x000fe2000bf06270 */
[----:B------:R-:W-:Y:S02]  /*1270*/  CS2R R16, SRZ ;  /* 0x0000000000107805 */ /* 0x000fe4000001ff00 */
[----:B------:R-:W-:Y:S01]  /*1280*/  LOP3.LUT R5, R4, 0x7fd00000, RZ, 0x3c, !PT ;  /* 0x7fd0000004057812 */ /* 0x000fe200078e3cff */
[----:B------:R-:W-:-:S06]  /*1290*/  IMAD.MOV.U32 R4, RZ, RZ, RZ ;  /* 0x000000ffff047224 */ /* 0x000fcc00078e00ff */
[----:B------:R-:W-:Y:S01]  /*12a0*/  DMUL R6, R4, R2 ;  /* 0x0000000204067228 */ /* 0x000fe20000000000 */
[----:B------:R-:W-:Y:S10]  /*12b0*/  BRA.U !UP0, `(.L_x_8) ;  /* 0x0000000908ec7547 */ /* 0x000ff4000b800000 */
[----:B------:R-:W-:Y:S01]  /*12c0*/  UISETP.GE.U32.AND UP1, UPT, UR8, 0x8, UPT ;  /* 0x000000080800788c */ /* 0x000fe2000bf26070 */
[----:B------:R-:W-:Y:S01]  /*12d0*/  IMAD.MOV.U32 R11, RZ, RZ, RZ ;  /* 0x000000ffff0b7224 */ /* 0x000fe200078e00ff */
[----:B------:R-:W-:Y:S01]  /*12e0*/  ULOP3.LUT UR6, UR8, 0x7, URZ, 0xc0, !UPT ;  /* 0x0000000708067892 */ /* 0x000fe2000f8ec0ff */
[----:B------:R-:W-:Y:S01]  /*12f0*/  IMAD.MOV.U32 R0, RZ, RZ, RZ ;  /* 0x000000ffff007224 */ /* 0x000fe200078e00ff */
[----:B------:R-:W-:Y:S02]  /*1300*/  CS2R R16, SRZ ;  /* 0x0000000000107805 */ /* 0x000fe4000001ff00 */
[----:B------:R-:W-:-:S03]  /*1310*/  UISETP.NE.AND UP0, UPT, UR6, URZ, UPT ;  /* 0x000000ff0600728c */ /* 0x000fc6000bf05270 */
[----:B------:R-:W-:Y:S08]  /*1320*/  BRA.U !UP1, `(.L_x_9) ;  /* 0x0000000509787547 */ /* 0x000ff0000b800000 */
[----:B------:R-:W0:Y:S01]  /*1330*/  LDCU.64 UR4, c[0x0][0x390] ;  /* 0x00007200ff0477ac */ /* 0x000e220008000a00 */
[----:B------:R-:W-:Y:S02]  /*1340*/  MOV R11, RZ ;  /* 0x000000ff000b7202 */ /* 0x000fe40000000f00 */
[----:B------:R-:W-:Y:S01]  /*1350*/  CS2R R16, SRZ ;  /* 0x0000000000107805 */ /* 0x000fe2000001ff00 */
[----:B------:R-:W-:-:S06]  /*1360*/  ULOP3.LUT UR7, UR8, 0x7ffffff8, URZ, 0xc0, !UPT ;  /* 0x7ffffff808077892 */ /* 0x000fcc000f8ec0ff */
[----:B------:R-:W-:Y:S01]  /*1370*/  IMAD.U32 R0, RZ, RZ, UR7 ;  /* 0x00000007ff007e24 */ /* 0x000fe2000f8e00ff */
[----:B0-----:R-:W-:-:S04]  /*1380*/  UIADD3 UR4, UP1, UPT, UR4, 0x20, URZ ;  /* 0x0000002004047890 */ /* 0x001fc8000ff3e0ff */
[----:B------:R-:W-:Y:S02]  /*1390*/  UIADD3.X UR5, UPT, UPT, URZ, UR5, URZ, UP1, !UPT ;  /* 0x00000005ff057290 */ /* 0x000fe40008ffe4ff */
[----:B------:R-:W-:Y:S01]  /*13a0*/  IMAD.U32 R8, RZ, RZ, UR4 ;  /* 0x00000004ff087e24 */ /* 0x000fe2000f8e00ff */
[----:B------:R-:W-:-:S03]  /*13b0*/  UMOV UR4, URZ ;  /* 0x000000ff00047c82 */ /* 0x000fc60008000000 */
[----:B------:R-:W-:-:S07]  /*13c0*/  IMAD.U32 R9, RZ, RZ, UR5 ;  /* 0x00000005ff097e24 */ /* 0x000fce000f8e00ff */
.L_x_10:
[----:B------:R-:W2:Y:S04]  /*13d0*/  LDG.E.64 R18, desc[UR10][R8.64+-0x20] ;  /* 0xffffe00a08127981 */ /* 0x000ea8000c1e1b00 */
[----:B------:R-:W3:Y:S04]  /*13e0*/  LDG.E.64 R22, desc[UR10][R8.64+-0x18] ;  /* 0xffffe80a08167981 */ /* 0x000ee8000c1e1b00 */
[----:B------:R-:W4:Y:S04]  /*13f0*/  LDG.E.64 R14, desc[UR10][R8.64+-0x10] ;  /* 0xfffff00a080e7981 */ /* 0x000f28000c1e1b00 */
[----:B------:R-:W5:Y:S01]  /*1400*/  LDG.E.64 R20, desc[UR10][R8.64+-0x8] ;  /* 0xfffff80a08147981 */ /* 0x000f62000c1e1b00 */
[C---:B------:R-:W-:Y:S01]  /*1410*/  ISETP.NE.AND P1, PT, R11.reuse, UR4, PT ;  /* 0x000000040b007c0c */ /* 0x040fe2000bf25270 */
[----:B------:R-:W-:Y:S01]  /*1420*/  VIADD R12, R11, 0x1 ;  /* 0x000000010b0c7836 */ /* 0x000fe20000000000 */
[----:B------:R-:W-:Y:S01]  /*1430*/  UIADD3 UR5, UPT, UPT, UR4, 0x1, URZ ;  /* 0x0000000104057890 */ /* 0x000fe2000fffe0ff */
[----:B--2---:R-:W-:-:S10]  /*1440*/  DMUL R18, R4, |R18| ;  /* 0x4000001204127228 */ /* 0x004fd40000000000 */
[----:B------:R-:W-:Y:S02]  /*1450*/  DSETP.NEU.OR P1, PT, R18, R6, P1 ;  /* 0x000000061200722a */ /* 0x000fe40000f2d400 */
[----:B---3--:R-:W-:-:S12]  /*1460*/  DMUL R22, R4, |R22| ;  /* 0x4000001604167228 */ /* 0x008fd80000000000 */
[----:B------:R-:W-:Y:S02]  /*1470*/  @!P1 IMAD.MOV R12, RZ, RZ, R11 ;  /* 0x000000ffff0c9224 */ /* 0x000fe400078e020b */
[----:B------:R-:W2:Y:S02]  /*1480*/  LDG.E.64 R10, desc[UR10][R8.64] ;  /* 0x0000000a080a7981 */ /* 0x000ea4000c1e1b00 */
[C---:B------:R-:W-:Y:S01]  /*1490*/  VIADD R25, R12.reuse, 0x1 ;  /* 0x000000010c197836 */ /* 0x040fe20000000000 */
[----:B------:R-:W-:Y:S01]  /*14a0*/  ISETP.NE.AND P2, PT, R12, UR5, PT ;  /* 0x000000050c007c0c */ /* 0x000fe2000bf45270 */
[----:B------:R-:W-:-:S12]  /*14b0*/  UIADD3 UR5, UPT, UPT, UR4, 0x2, URZ ;  /* 0x0000000204057890 */ /* 0x000fd8000fffe0ff */
[----:B------:R-:W-:Y:S02]  /*14c0*/  DSETP.NEU.OR P2, PT, R22, R6, P2 ;  /* 0x000000061600722a */ /* 0x000fe4000174d400 */
[----:B----4-:R-:W-:-:S12]  /*14d0*/  DMUL R14, R4, |R14| ;  /* 0x4000000e040e7228 */ /* 0x010fd80000000000 */
[----:B------:R-:W-:Y:S02]  /*14e0*/  @!P2 IMAD.MOV R25, RZ, RZ, R12 ;  /* 0x000000ffff19a224 */ /* 0x000fe400078e020c */
[----:B------:R-:W3:Y:S01]  /*14f0*/  LDG.E.64 R12, desc[UR10][R8.64+0x8] ;  /* 0x0000080a080c7981 */ /* 0x000ee2000c1e1b00 */
[----:B------:R-:W-:Y:S01]  /*1500*/  DFMA R18, R18, R18, R16 ;  /* 0x000000121212722b */ /* 0x000fe20000000010 */
[C---:B------:R-:W-:Y:S01]  /*1510*/  VIADD R24, R25.reuse, 0x1 ;  /* 0x0000000119187836 */ /* 0x040fe20000000000 */
[----:B------:R-:W-:Y:S01]  /*1520*/  ISETP.NE.AND P0, PT, R25, UR5, PT ;  /* 0x0000000519007c0c */ /* 0x000fe2000bf05270 */
[----:B------:R-:W-:-:S07]  /*1530*/  UIADD3 UR5, UPT, UPT, UR4, 0x3, URZ ;  /* 0x0000000304057890 */ /* 0x000fce000fffe0ff */
[----:B------:R-:W-:Y:S02]  /*1540*/  FSEL R16, R18, R16, P1 ;  /* 0x0000001012107208 */ /* 0x000fe40000800000 */
[----:B------:R-:W-:Y:S02]  /*1550*/  FSEL R17, R19, R17, P1 ;  /* 0x0000001113117208 */ /* 0x000fe40000800000 */
[----:B------:R-:W4:Y:S01]  /*1560*/  LDG.E.64 R18, desc[UR10][R8.64+0x10] ;  /* 0x0000100a08127981 */ /* 0x000f22000c1e1b00 */
[----:B------:R-:W-:Y:S02]  /*1570*/  DSETP.NEU.OR P0, PT, R14, R6, P0 ;  /* 0x000000060e00722a */ /* 0x000fe4000070d400 */
[----:B-----5:R-:W-:-:S12]  /*1580*/  DMUL R20, R4, |R20| ;  /* 0x4000001404147228 */ /* 0x020fd80000000000 */
[----:B------:R-:W-:-:S05]  /*1590*/  @!P0 IMAD.MOV R24, RZ, RZ, R25 ;  /* 0x000000ffff188224 */ /* 0x000fca00078e0219 */
[----:B------:R-:W-:-:S13]  /*15a0*/  ISETP.NE.AND P1, PT, R24, UR5, PT ;  /* 0x0000000518007c0c */ /* 0x000fda000bf25270 */
[----:B------:R-:W-:Y:S01]  /*15b0*/  DSETP.NEU.OR P1, PT, R20, R6, P1 ;  /* 0x000000061400722a */ /* 0x000fe20000f2d400 */
[----:B------:R-:W-:-:S13]  /*15c0*/  VIADD R26, R24, 0x1 ;  /* 0x00000001181a7836 */ /* 0x000fda0000000000 */
[----:B------:R-:W-:Y:S02]  /*15d0*/  @!P1 IMAD.MOV R26, RZ, RZ, R24 ;  /* 0x000000ffff1a9224 */ /* 0x000fe400078e0218 */
[----:B------:R-:W5:Y:S01]  /*15e0*/  LDG.E.64 R24, desc[UR10][R8.64+0x18] ;  /* 0x0000180a08187981 */ /* 0x000f62000c1e1b00 */
[----:B------:R-:W-:Y:S01]  /*15f0*/  UIADD3 UR5, UPT, UPT, UR4, 0x4, URZ ;  /* 0x0000000404057890 */ /* 0x000fe2000fffe0ff */
[----:B------:R-:W-:-:S05]  /*1600*/  DFMA R22, R22, R22, R16 ;  /* 0x000000161616722b */ /* 0x000fca0000000010 */
[----:B------:R-:W-:-:S05]  /*1610*/  ISETP.NE.AND P3, PT, R26, UR5, PT ;  /* 0x000000051a007c0c */ /* 0x000fca000bf65270 */
[----:B------:R-:W-:Y:S02]  /*1620*/  FSEL R16, R22, R16, P2 ;  /* 0x0000001016107208 */ /* 0x000fe40001000000 */
[----:B------:R-:W-:Y:S01]  /*1630*/  FSEL R17, R23, R17, P2 ;  /* 0x0000001117117208 */ /* 0x000fe20001000000 */
[----:B------:R-:W-:-:S05]  /*1640*/  UIADD3 UR5, UPT, UPT, UR4, 0x5, URZ ;  /* 0x0000000504057890 */ /* 0x000fca000fffe0ff */
[----:B------:R-:W-:Y:S01]  /*1650*/  DFMA R22, R14, R14, R16 ;  /* 0x0000000e0e16722b */ /* 0x000fe20000000010 */
[----:B------:R-:W-:-:S09]  /*1660*/  VIADD R14, R26, 0x1 ;  /* 0x000000011a0e7836 */ /* 0x000fd20000000000 */
[----:B------:R-:W-:Y:S02]  /*1670*/  FSEL R16, R22, R16, P0 ;  /* 0x0000001016107208 */ /* 0x000fe40000000000 */
[----:B------:R-:W-:-:S06]  /*1680*/  FSEL R17, R23, R17, P0 ;  /* 0x0000001117117208 */ /* 0x000fcc0000000000 */
[----:B------:R-:W-:-:S10]  /*1690*/  DFMA R20, R20, R20, R16 ;  /* 0x000000141414722b */ /* 0x000fd40000000010 */
[----:B------:R-:W-:Y:S02]  /*16a0*/  FSEL R16, R20, R16, P1 ;  /* 0x0000001014107208 */ /* 0x000fe40000800000 */
[----:B------:R-:W-:Y:S01]  /*16b0*/  FSEL R17, R21, R17, P1 ;  /* 0x0000001115117208 */ /* 0x000fe20000800000 */
[----:B--2---:R-:W-:-:S08]  /*16c0*/  DMUL R10, R4, |R10| ;  /* 0x4000000a040a7228 */ /* 0x004fd00000000000 */
[----:B------:R-:W-:-:S14]  /*16d0*/  DSETP.NEU.OR P2, PT, R10, R6, P3 ;  /* 0x000000060a00722a */ /* 0x000fdc0001f4d400 */
[----:B------:R-:W-:-:S05]  /*16e0*/  @!P2 IMAD.MOV R14, RZ, RZ, R26 ;  /* 0x000000ffff0ea224 */ /* 0x000fca00078e021a */
[----:B------:R-:W-:Y:S01]  /*16f0*/  ISETP.NE.AND P0, PT, R14, UR5, PT ;  /* 0x000000050e007c0c */ /* 0x000fe2000bf05270 */
[----:B---3--:R-:W-:-:S12]  /*1700*/  DMUL R12, R4, |R12| ;  /* 0x4000000c040c7228 */ /* 0x008fd80000000000 */
[----:B------:R-:W-:Y:S01]  /*1710*/  DSETP.NEU.OR P0, PT, R12, R6, P0 ;  /* 0x000000060c00722a */ /* 0x000fe2000070d400 */
[----:B------:R-:W-:Y:S01]  /*1720*/  UIADD3 UR5, UPT, UPT, UR4, 0x6, URZ ;  /* 0x0000000604057890 */ /* 0x000fe2000fffe0ff */
[----:B------:R-:W-:Y:S01]  /*1730*/  VIADD R15, R14, 0x1 ;  /* 0x000000010e0f7836 */ /* 0x000fe20000000000 */
[----:B------:R-:W-:-:S11]  /*1740*/  DFMA R10, R10, R10, R16 ;  /* 0x0000000a0a0a722b */ /* 0x000fd60000000010 */
[----:B------:R-:W-:-:S04]  /*1750*/  @!P0 IADD3 R15, PT, PT, R14, RZ, RZ ;  /* 0x000000ff0e0f8210 */ /* 0x000fc80007ffe0ff */
[----:B------:R-:W-:Y:S01]  /*1760*/  ISETP.NE.AND P1, PT, R15, UR5, PT ;  /* 0x000000050f007c0c */ /* 0x000fe2000bf25270 */
[----:B----4-:R-:W-:Y:S01]  /*1770*/  DMUL R18, R4, |R18| ;  /* 0x4000001204127228 */ /* 0x010fe20000000000 */
[----:B------:R-:W-:Y:S02]  /*1780*/  FSEL R10, R10, R16, P2 ;  /* 0x000000100a0a7208 */ /* 0x000fe40001000000 */
[----:B------:R-:W-:-:S09]  /*1790*/  FSEL R11, R11, R17, P2 ;  /* 0x000000110b0b7208 */ /* 0x000fd20001000000 */
[----:B------:R-:W-:Y:S02]  /*17a0*/  DSETP.NEU.OR P1, PT, R18, R6, P1 ;  /* 0x000000061200722a */ /* 0x000fe40000f2d400 */
[----:B------:R-:W-:Y:S01]  /*17b0*/  DFMA R12, R12, R12, R10 ;  /* 0x0000000c0c0c722b */ /* 0x000fe2000000000a */
[----:B------:R-:W-:Y:S01]  /*17c0*/  VIADD R14, R15, 0x1 ;  /* 0x000000010f0e7836 */ /* 0x000fe20000000000 */
[----:B------:R-:W-:-:S08]  /*17d0*/  UIADD3 UR5, UPT, UPT, UR4, 0x7, URZ ;  /* 0x0000000704057890 */ /* 0x000fd0000fffe0ff */
[----:B------:R-:W-:Y:S02]  /*17e0*/  FSEL R10, R12, R10, P0 ;  /* 0x0000000a0c0a7208 */ /* 0x000fe40000000000 */
[----:B------:R-:W-:Y:S01]  /*17f0*/  FSEL R11, R13, R11, P0 ;  /* 0x0000000b0d0b7208 */ /* 0x000fe20000000000 */
[----:B------:R-:W-:-:S05]  /*1800*/  @!P1 IMAD.MOV R14, RZ, RZ, R15 ;  /* 0x000000ffff0e9224 */ /* 0x000fca00078e020f */
[----:B------:R-:W-:Y:S01]  /*1810*/  ISETP.NE.AND P0, PT, R14, UR5, PT ;  /* 0x000000050e007c0c */ /* 0x000fe2000bf05270 */
[----:B------:R-:W-:Y:S01]  /*1820*/  DFMA R18, R18, R18, R10 ;  /* 0x000000121212722b */ /* 0x000fe2000000000a */
[----:B------:R-:W-:Y:S01]  /*1830*/  UIADD3 UR4, UPT, UPT, UR4, 0x8, URZ ;  /* 0x0000000804047890 */ /* 0x000fe2000fffe0ff */
[----:B-----5:R-:W-:-:S08]  /*1840*/  DMUL R24, R4, |R24| ;  /* 0x4000001804187228 */ /* 0x020fd00000000000 */
[----:B------:R-:W-:Y:S02]  /*1850*/  FSEL R12, R18, R10, P1 ;  /* 0x0000000a120c7208 */ /* 0x000fe40000800000 */
[----:B------:R-:W-:Y:S01]  /*1860*/  FSEL R13, R19, R11, P1 ;  /* 0x0000000b130d7208 */ /* 0x000fe20000800000 */
[----:B------:R-:W-:Y:S01]  /*1870*/  DSETP.NEU.OR P0, PT, R24, R6, P0 ;  /* 0x000000061800722a */ /* 0x000fe2000070d400 */
[----:B------:R-:W-:-:S04]  /*1880*/  ISETP.NE.AND P1, PT, R0, UR4, PT ;  /* 0x0000000400007c0c */ /* 0x000fc8000bf25270 */
[----:B------:R-:W-:Y:S01]  /*1890*/  DFMA R24, R24, R24, R12 ;  /* 0x000000181818722b */ /* 0x000fe2000000000c */
[----:B------:R-:W-:Y:S01]  /*18a0*/  IADD3 R8, P2, PT, R8, 0x40, RZ ;  /* 0x0000004008087810 */ /* 0x000fe20007f5e0ff */
[----:B------:R-:W-:-:S04]  /*18b0*/  VIADD R11, R14, 0x1 ;  /* 0x000000010e0b7836 */ /* 0x000fc80000000000 */
[----:B------:R-:W-:-:S03]  /*18c0*/  IMAD.X R9, RZ, RZ, R9, P2 ;  /* 0x000000ffff097224 */ /* 0x000fc600010e0609 */
[----:B------:R-:W-:Y:S01]  /*18d0*/  @!P0 IMAD.MOV R11, RZ, RZ, R14 ;  /* 0x000000ffff0b8224 */ /* 0x000fe200078e020e */
[----:B------:R-:W-:Y:S02]  /*18e0*/  FSEL R16, R24, R12, P0 ;  /* 0x0000000c18107208 */ /* 0x000fe40000000000 */
[----:B------:R-:W-:Y:S01]  /*18f0*/  FSEL R17, R25, R13, P0 ;  /* 0x0000000d19117208 */ /* 0x000fe20000000000 */
[----:B------:R-:W-:Y:S06]  /*1900*/  @P1 BRA `(.L_x_10) ;  /* 0xfffffff800b01947 */ /* 0x000fec000383ffff */
.L_x_9:
        /* <DEDUP_REMOVED lines=10> */
[----:B------:R-:W5:Y:S01]  /*19b0*/  LDG.E.64 R8, desc[UR10][R18.64+0x18] ;  /* 0x0000180a12087981 */ /* 0x000f62000c1e1b00 */
[----:B------:R-:W-:Y:S01]  /*19c0*/  ISETP.NE.AND P0, PT, R0, R11, PT ;  /* 0x0000000b0000720c */ /* 0x000fe20003f05270 */
[----:B------:R-:W-:Y:S01]  /*19d0*/  VIADD R24, R11, 0x1 ;  /* 0x000000010b187836 */ /* 0x000fe20000000000 */
[----:B--2---:R-:W-:-:S02]  /*19e0*/  DMUL R20, R4, |R14| ;  /* 0x4000000e04147228 */ /* 0x004fc40000000000 */
[----:B---3--:R-:W-:-:S09]  /*19f0*/  DMUL R14, R4, |R22| ;  /* 0x40000016040e7228 */ /* 0x008fd20000000000 */
[C---:B------:R-:W-:Y:S02]  /*1a00*/  DSETP.NEU.OR P0, PT, R20.reuse, R6, P0 ;  /* 0x000000061400722a */ /* 0x040fe4000070d400 */
[----:B------:R-:W-:Y:S02]  /*1a10*/  DFMA R20, R20, R20, R16 ;  /* 0x000000141414722b */ /* 0x000fe40000000010 */
[C---:B----4-:R-:W-:Y:S02]  /*1a20*/  DMUL R12, R4.reuse, |R12| ;  /* 0x4000000c040c7228 */ /* 0x050fe40000000000 */
[----:B-----5:R-:W-:-:S06]  /*1a30*/  DMUL R8, R4, |R8| ;  /* 0x4000000804087228 */ /* 0x020fcc0000000000 */
[----:B------:R-:W-:Y:S02]  /*1a40*/  FSEL R16, R20, R16, P0 ;  /* 0x0000001014107208 */ /* 0x000fe40000000000 */
[----:B------:R-:W-:Y:S01]  /*1a50*/  @!P0 IMAD.MOV R24, RZ, RZ, R11 ;  /* 0x000000ffff188224 */ /* 0x000fe200078e020b */
[----:B------:R-:W-:Y:S01]  /*1a60*/  FSEL R17, R21, R17, P0 ;  /* 0x0000001115117208 */ /* 0x000fe20000000000 */
[----:B------:R-:W-:Y:S02]  /*1a70*/  VIADD R11, R0, 0x1 ;  /* 0x00000001000b7836 */ /* 0x000fe40000000000 */
[----:B------:R-:W-:-:S03]  /*1a80*/  VIADD R10, R24, 0x1 ;  /* 0x00000001180a7836 */ /* 0x000fc60000000000 */
[----:B------:R-:W-:Y:S01]  /*1a90*/  ISETP.NE.AND P1, PT, R11, R24, PT ;  /* 0x000000180b00720c */ /* 0x000fe20003f25270 */
[----:B------:R-:W-:-:S12]  /*1aa0*/  VIADD R11, R0, 0x2 ;  /* 0x00000002000b7836 */ /* 0x000fd80000000000 */
[C---:B------:R-:W-:Y:S02]  /*1ab0*/  DSETP.NEU.OR P1, PT, R14.reuse, R6, P1 ;  /* 0x000000060e00722a */ /* 0x040fe40000f2d400 */
[----:B------:R-:W-:-:S10]  /*1ac0*/  DFMA R14, R14, R14, R16 ;  /* 0x0000000e0e0e722b */ /* 0x000fd40000000010 */
[----:B------:R-:W-:Y:S02]  /*1ad0*/  FSEL R16, R14, R16, P1 ;  /* 0x000000100e107208 */ /* 0x000fe40000800000 */
[----:B------:R-:W-:Y:S01]  /*1ae0*/  @!P1 IMAD.MOV R10, RZ, RZ, R24 ;  /* 0x000000ffff0a9224 */ /* 0x000fe200078e0218 */
[----:B------:R-:W-:-:S03]  /*1af0*/  FSEL R17, R15, R17, P1 ;  /* 0x000000110f117208 */ /* 0x000fc60000800000 */
[----:B------:R-:W-:Y:S01]  /*1b00*/  VIADD R14, R10, 0x1 ;  /* 0x000000010a0e7836 */ /* 0x000fe20000000000 */
[----:B------:R-:W-:Y:S01]  /*1b10*/  ISETP.NE.AND P2, PT, R11, R10, PT ;  /* 0x0000000a0b00720c */ /* 0x000fe20003f45270 */
[C---:B------:R-:W-:Y:S02]  /*1b20*/  VIADD R11, R0.reuse, 0x3 ;  /* 0x00000003000b7836 */ /* 0x040fe40000000000 */
[----:B------:R-:W-:-:S10]  /*1b30*/  VIADD R0, R0, 0x4 ;  /* 0x0000000400007836 */ /* 0x000fd40000000000 */
[C---:B------:R-:W-:Y:S02]  /*1b40*/  DSETP.NEU.OR P2, PT, R12.reuse, R6, P2 ;  /* 0x000000060c00722a */ /* 0x040fe4000174d400 */
[----:B------:R-:W-:-:S10]  /*1b50*/  DFMA R12, R12, R12, R16 ;  /* 0x0000000c0c0c722b */ /* 0x000fd40000000010 */
[----:B------:R-:W-:Y:S02]  /*1b60*/  FSEL R12, R12, R16, P2 ;  /* 0x000000100c0c7208 */ /* 0x000fe40001000000 */
[----:B------:R-:W-:Y:S01]  /*1b70*/  @!P2 IMAD.MOV R14, RZ, RZ, R10 ;  /* 0x000000ffff0ea224 */ /* 0x000fe200078e020a */
[----:B------:R-:W-:-:S04]  /*1b80*/  FSEL R13, R13, R17, P2 ;  /* 0x000000110d0d7208 */ /* 0x000fc80001000000 */
[----:B------:R-:W-:Y:S02]  /*1b90*/  ISETP.NE.AND P0, PT, R11, R14, PT ;  /* 0x0000000e0b00720c */ /* 0x000fe40003f05270 */
[----:B------:R-:W-:-:S11]  /*1ba0*/  IADD3 R11, PT, PT, R14, 0x1, RZ ;  /* 0x000000010e0b7810 */ /* 0x000fd60007ffe0ff */
[C---:B------:R-:W-:Y:S02]  /*1bb0*/  DSETP.NEU.OR P0, PT, R8.reuse, R6, P0 ;  /* 0x000000060800722a */ /* 0x040fe4000070d400 */
[----:B------:R-:W-:-:S10]  /*1bc0*/  DFMA R8, R8, R8, R12 ;  /* 0x000000080808722b */ /* 0x000fd4000000000c */
[----:B------:R-:W-:Y:S02]  /*1bd0*/  FSEL R16, R8, R12, P0 ;  /* 0x0000000c08107208 */ /* 0x000fe40000000000 */
[----:B------:R-:W-:Y:S01]  /*1be0*/  FSEL R17, R9, R13, P0 ;  /* 0x0000000d09117208 */ /* 0x000fe20000000000 */
[----:B------:R-:W-:-:S07]  /*1bf0*/  @!P0 IMAD.MOV R11, RZ, RZ, R14 ;  /* 0x000000ffff0b8224 */ /* 0x000fce00078e020e */
.L_x_11:
[----:B------:R-:W-:Y:S05]  /*1c00*/  BRA.U !UP1, `(.L_x_8) ;  /* 0x0000000109987547 */ /* 0x000fea000b800000 */
[----:B------:R-:W-:Y:S02]  /*1c10*/  UISETP.NE.AND UP0, UPT, UR5, 0x1, UPT ;  /* 0x000000010500788c */ /* 0x000fe4000bf05270 */
[----:B------:R-:W-:-:S04]  /*1c20*/  ULOP3.LUT UR4, UR8, 0x1, URZ, 0xc0, !UPT ;  /* 0x0000000108047892 */ /* 0x000fc8000f8ec0ff */
[----:B------:R-:W-:-:S03]  /*1c30*/  UISETP.NE.U32.AND UP1, UPT, UR4, 0x1, UPT ;  /* 0x000000010400788c */ /* 0x000fc6000bf25070 */
[----:B------:R-:W-:Y:S08]  /*1c40*/  BRA.U !UP0, `(.L_x_12) ;  /* 0x0000000108587547 */ /* 0x000ff0000b800000 */
[----:B------:R-:W0:Y:S02]  /*1c50*/  LDC.64 R8, c[0x0][0x390] ;  /* 0x0000e400ff087b82 */ /* 0x000e240000000a00 */
[----:B0-----:R-:W-:-:S05]  /*1c60*/  IMAD.WIDE.U32 R8, R0, 0x8, R8 ;  /* 0x0000000800087825 */ /* 0x001fca00078e0008 */
[----:B------:R-:W2:Y:S04]  /*1c70*/  LDG.E.64 R12, desc[UR10][R8.64] ;  /* 0x0000000a080c7981 */ /* 0x000ea8000c1e1b00 */
[----:B------:R-:W3:Y:S01]  /*1c80*/  LDG.E.64 R14, desc[UR10][R8.64+0x8] ;  /* 0x0000080a080e7981 */ /* 0x000ee2000c1e1b00 */
[C---:B------:R-:W-:Y:S01]  /*1c90*/  ISETP.NE.AND P0, PT, R0.reuse, R11, PT ;  /* 0x0000000b0000720c */ /* 0x040fe20003f05270 */
[----:B------:R-:W-:Y:S02]  /*1ca0*/  VIADD R10, R11, 0x1 ;  /* 0x000000010b0a7836 */ /* 0x000fe40000000000 */
[C---:B------:R-:W-:Y:S02]  /*1cb0*/  VIADD R19, R0.reuse, 0x1 ;  /* 0x0000000100137836 */ /* 0x040fe40000000000 */
[----:B------:R-:W-:Y:S01]  /*1cc0*/  VIADD R0, R0, 0x2 ;  /* 0x0000000200007836 */ /* 0x000fe20000000000 */
[----:B--2---:R-:W-:-:S02]  /*1cd0*/  DMUL R12, R4, |R12| ;  /* 0x4000000c040c7228 */ /* 0x004fc40000000000 */
[----:B---3--:R-:W-:-:S06]  /*1ce0*/  DMUL R14, R4, |R14| ;  /* 0x4000000e040e7228 */ /* 0x008fcc0000000000 */
[C---:B------:R-:W-:Y:S02]  /*1cf0*/  DSETP.NEU.OR P1, PT, R12.reuse, R6, P0 ;  /* 0x000000060c00722a */ /* 0x040fe4000072d400 */
[----:B------:R-:W-:-:S10]  /*1d00*/  DFMA R12, R12, R12, R16 ;  /* 0x0000000c0c0c722b */ /* 0x000fd40000000010 */
[----:B------:R-:W-:Y:S02]  /*1d10*/  FSEL R12, R12, R16, P1 ;  /* 0x000000100c0c7208 */ /* 0x000fe40000800000 */
[----:B------:R-:W-:Y:S01]  /*1d20*/  @!P1 IMAD.MOV R10, RZ, RZ, R11 ;  /* 0x000000ffff0a9224 */ /* 0x000fe200078e020b */
[----:B------:R-:W-:-:S03]  /*1d30*/  FSEL R13, R13, R17, P1 ;  /* 0x000000110d0d7208 */ /* 0x000fc60000800000 */
[----:B------:R-:W-:Y:S01]  /*1d40*/  VIADD R11, R10, 0x1 ;  /* 0x000000010a0b7836 */ /* 0x000fe20000000000 */
[----:B------:R-:W-:-:S13]  /*1d50*/  ISETP.NE.AND P0, PT, R19, R10, PT ;  /* 0x0000000a1300720c */ /* 0x000fda0003f05270 */
[C---:B------:R-:W-:Y:S02]  /*1d60*/  DSETP.NEU.OR P0, PT, R14.reuse, R6, P0 ;  /* 0x000000060e00722a */ /* 0x040fe4000070d400 */
[----:B------:R-:W-:-:S10]  /*1d70*/  DFMA R14, R14, R14, R12 ;  /* 0x0000000e0e0e722b */ /* 0x000fd4000000000c */
[----:B------:R-:W-:Y:S02]  /*1d80*/  FSEL R16, R14, R12, P0 ;  /* 0x0000000c0e107208 */ /* 0x000fe40000000000 */
[----:B------:R-:W-:Y:S01]  /*1d90*/  FSEL R17, R15, R13, P0 ;  /* 0x0000000d0f117208 */ /* 0x000fe20000000000 */
[----:B------:R-:W-:-:S07]  /*1da0*/  @!P0 IMAD.MOV R11, RZ, RZ, R10 ;  /* 0x000000ffff0b8224 */ /* 0x000fce00078e020a */
.L_x_12:
[----:B------:R-:W-:Y:S05]  /*1db0*/  BRA.U UP1, `(.L_x_8) ;  /* 0x00000001012c7547 */ /* 0x000fea000b800000 */
[----:B------:R-:W0:Y:S02]  /*1dc0*/  LDC.64 R8, c[0x0][0x390] ;  /* 0x0000e400ff087b82 */ /* 0x000e240000000a00 */
[----:B0-----:R-:W-:-:S06]  /*1dd0*/  IMAD.WIDE.U32 R8, R0, 0x8, R8 ;  /* 0x0000000800087825 */ /* 0x001fcc00078e0008 */
[----:B------:R-:W2:Y:S01]  /*1de0*/  LDG.E.64 R8, desc[UR10][R8.64] ;  /* 0x0000000a08087981 */ /* 0x000ea2000c1e1b00 */
[----:B------:R-:W-:Y:S01]  /*1df0*/  ISETP.NE.AND P1, PT, R0, R11, PT ;  /* 0x0000000b0000720c */ /* 0x000fe20003f25270 */
[----:B--2---:R-:W-:-:S08]  /*1e00*/  DMUL R12, R4, |R8| ;  /* 0x40000008040c7228 */ /* 0x004fd00000000000 */
[C---:B------:R-:W-:Y:S02]  /*1e10*/  DFMA R14, R12.reuse, R12, R16 ;  /* 0x0000000c0c0e722b */ /* 0x040fe40000000010 */
[----:B------:R-:W-:-:S08]  /*1e20*/  DSETP.NEU.AND P0, PT, R12, R6, PT ;  /* 0x000000060c00722a */ /* 0x000fd00003f0d000 */
[C---:B------:R-:W-:Y:S02]  /*1e30*/  FSEL R11, R14.reuse, R16, P1 ;  /* 0x000000100e0b7208 */ /* 0x040fe40000800000 */
[C---:B------:R-:W-:Y:S02]  /*1e40*/  FSEL R17, R15.reuse, R17, P1 ;  /* 0x000000110f117208 */ /* 0x040fe40000800000 */
[----:B------:R-:W-:Y:S02]  /*1e50*/  FSEL R16, R14, R11, P0 ;  /* 0x0000000b0e107208 */ /* 0x000fe40000000000 */
[----:B------:R-:W-:-:S07]  /*1e60*/  FSEL R17, R15, R17, P0 ;  /* 0x000000110f117208 */ /* 0x000fce0000000000 */
.L_x_8:
[----:B------:R-:W-:Y:S01]  /*1e70*/  DFMA R16, R6, R6, R16 ;  /* 0x000000060610722b */ /* 0x000fe20000000010 */
[----:B------:R-:W-:Y:S02]  /*1e80*/  IMAD.MOV.U32 R10, RZ, RZ, 0x0 ;  /* 0x00000000ff0a7424 */ /* 0x000fe400078e00ff */
[----:B------:R-:W-:Y:S02]  /*1e90*/  IMAD.MOV.U32 R6, RZ, RZ, RZ ;  /* 0x000000ffff067224 */ /* 0x000fe400078e00ff */
[----:B------:R-:W-:Y:S01]  /*1ea0*/  IMAD.MOV.U32 R11, RZ, RZ, 0x3fd80000 ;  /* 0x3fd80000ff0b7424 */ /* 0x000fe200078e00ff */
[----:B------:R-:W0:Y:S04]  /*1eb0*/  MUFU.RSQ64H R7, R17 ;  /* 0x0000001100077308 */ /* 0x000e280000001c00 */
[----:B------:R-:W-:-:S05]  /*1ec0*/  VIADD R0, R17, 0xfff00000 ;  /* 0xfff0000011007836 */ /* 0x000fca0000000000 */
[----:B------:R-:W-:Y:S01]  /*1ed0*/  ISETP.GE.U32.AND P0, PT, R0, 0x7fe00000, PT ;  /* 0x7fe000000000780c */ /* 0x000fe20003f06070 */
[----:B0-----:R-:W-:-:S08]  /*1ee0*/  DMUL R8, R6, R6 ;  /* 0x0000000606087228 */ /* 0x001fd00000000000 */
[----:B------:R-:W-:-:S08]  /*1ef0*/  DFMA R8, R16, -R8, 1 ;  /* 0x3ff000001008742b */ /* 0x000fd00000000808 */
[----:B------:R-:W-:Y:S02]  /*1f00*/  DFMA R10, R8, R10, 0.5 ;  /* 0x3fe00000080a742b */ /* 0x000fe4000000000a */
[----:B------:R-:W-:-:S08]  /*1f10*/  DMUL R8, R6, R8 ;  /* 0x0000000806087228 */ /* 0x000fd00000000000 */
[----:B------:R-:W-:Y:S01]  /*1f20*/  DFMA R6, R10, R8, R6 ;  /* 0x000000080a06722b */ /* 0x000fe20000000006 */
[----:B------:R-:W-:Y:S10]  /*1f30*/  @!P0 BRA `(.L_x_13) ;  /* 0x0000000000108947 */ /* 0x000ff40003800000 */
[----:B------:R-:W-:-:S07]  /*1f40*/  MOV R0, 0x1f60 ;  /* 0x00001f6000007802 */ /* 0x000fce0000000f00 */
[----:B------:R-:W-:Y:S05]  /*1f50*/  CALL.REL.NOINC `($__internal_0_$__cuda_sm20_drsqrt_f64_slowpath_v2) ;  /* 0x0000000000247944 */ /* 0x000fea0003c00000 */
[----:B------:R-:W-:Y:S01]  /*1f60*/  IMAD.MOV.U32 R6, RZ, RZ, R8 ;  /* 0x000000ffff067224 */ /* 0x000fe200078e0008 */
[----:B------:R-:W-:-:S07]  /*1f70*/  MOV R7, R9 ;  /* 0x0000000900077202 */ /* 0x000fce0000000f00 */
.L_x_13:
[----:B------:R-:W0:Y:S01]  /*1f80*/  LDC.64 R8, c[0x0][0x380] ;  /* 0x0000e000ff087b82 */ /* 0x000e220000000a00 */
[----:B------:R-:W-:Y:S02]  /*1f90*/  DMUL R6, R4, R6 ;  /* 0x0000000604067228 */ /* 0x000fe40000000000 */
[----:B------:R-:W-:-:S08]  /*1fa0*/  DSETP.NEU.AND P0, PT, R2, +INF , PT ;  /* 0x7ff000000200742a */ /* 0x000fd00003f0d000 */
[----:B------:R-:W-:Y:S02]  /*1fb0*/  FSEL R2, R6, RZ, P0 ;  /* 0x000000ff06027208 */ /* 0x000fe40000000000 */
[----:B------:R-:W-:-:S05]  /*1fc0*/  FSEL R3, R7, RZ, P0 ;  /* 0x000000ff07037208 */ /* 0x000fca0000000000 */
[----:B0-----:R-:W-:Y:S01]  /*1fd0*/  STG.E.64 desc[UR10][R8.64], R2 ;  /* 0x0000000208007986 */ /* 0x001fe2000c101b0a */
[----:B------:R-:W-:Y:S05]  /*1fe0*/  EXIT ;  /* 0x000000000000794d */ /* 0x000fea0003800000 */
        .weak           $__internal_0_$__cuda_sm20_drsqrt_f64_slowpath_v2
        .type           $__internal_0_$__cuda_sm20_drsqrt_f64_slowpath_v2,@function
        .size           $__internal_0_$__cuda_sm20_drsqrt_f64_slowpath_v2,(.L_x_36 - $__internal_0_$__cuda_sm20_drsqrt_f64_slowpath_v2)
$__internal_0_$__cuda_sm20_drsqrt_f64_slowpath_v2:
[----:B------:R-:W-:Y:S01]  /*1ff0*/  IMAD.MOV.U32 R8, RZ, RZ, R16 ;  /* 0x000000ffff087224 */ /* 0x000fe200078e0010 */
[----:B------:R-:W-:Y:S01]  /*2000*/  LOP3.LUT R6, R17, 0x80000000, RZ, 0xc0, !PT ;  /* 0x8000000011067812 */ /* 0x000fe200078ec0ff */
[----:B------:R-:W-:-:S06]  /*2010*/  IMAD.MOV.U32 R9, RZ, RZ, R17 ;  /* 0x000000ffff097224 */ /* 0x000fcc00078e0011 */
[----:B------:R-:W-:-:S14]  /*2020*/  DSETP.NEU.AND P0, PT, R8, RZ, PT ;  /* 0x000000ff0800722a */ /* 0x000fdc0003f0d000 */
[----:B------:R-:W-:Y:S05]  /*2030*/  @!P0 BRA `(.L_x_14) ;  /* 0x00000000005c8947 */ /* 0x000fea0003800000 */
[----:B------:R-:W-:-:S14]  /*2040*/  DSETP.GTU.AND P0, PT, |R8|, +INF , PT ;  /* 0x7ff000000800742a */ /* 0x000fdc0003f0c200 */
[----:B------:R-:W-:Y:S05]  /*2050*/  @P0 BRA `(.L_x_15) ;  /* 0x00000000004c0947 */ /* 0x000fea0003800000 */
[----:B------:R-:W-:-:S13]  /*2060*/  ISETP.NE.AND P0, PT, R6, RZ, PT ;  /* 0x000000ff0600720c */ /* 0x000fda0003f05270 */
[----:B------:R-:W-:Y:S02]  /*2070*/  @P0 IMAD.MOV.U32 R6, RZ, RZ, 0x0 ;  /* 0x00000000ff060424 */ /* 0x000fe400078e00ff */
[----:B------:R-:W-:Y:S01]  /*2080*/  @P0 IMAD.MOV.U32 R7, RZ, RZ, -0x80000 ;  /* 0xfff80000ff070424 */ /* 0x000fe200078e00ff */
[----:B------:R-:W-:Y:S06]  /*2090*/  @P0 BRA `(.L_x_16) ;  /* 0x00000000004c0947 */ /* 0x000fec0003800000 */
[----:B------:R-:W-:-:S14]  /*20a0*/  DSETP.NEU.AND P0, PT, |R8|, +INF , PT ;  /* 0x7ff000000800742a */ /* 0x000fdc0003f0d200 */
[----:B------:R-:W-:Y:S01]  /*20b0*/  @!P0 CS2R R6, SRZ ;  /* 0x0000000000068805 */ /* 0x000fe2000001ff00 */
[----:B------:R-:W-:Y:S06]  /*20c0*/  @!P0 BRA `(.L_x_16) ;  /* 0x0000000000408947 */ /* 0x000fec0003800000 */
[----:B------:R-:W-:Y:S01]  /*20d0*/  DMUL R8, R8, 1.80143985094819840000e+16 ;  /* 0x4350000008087828 */ /* 0x000fe20000000000 */
[----:B------:R-:W-:Y:S02]  /*20e0*/  IMAD.MOV.U32 R6, RZ, RZ, RZ ;  /* 0x000000ffff067224 */ /* 0x000fe400078e00ff */
[----:B------:R-:W-:Y:S02]  /*20f0*/  IMAD.MOV.U32 R12, RZ, RZ, 0x0 ;  /* 0x00000000ff0c7424 */ /* 0x000fe400078e00ff */
[----:B------:R-:W-:Y:S01]  /*2100*/  IMAD.MOV.U32 R13, RZ, RZ, 0x3fd80000 ;  /* 0x3fd80000ff0d7424 */ /* 0x000fe200078e00ff */
[----:B------:R-:W0:Y:S02]  /*2110*/  MUFU.RSQ64H R7, R9 ;  /* 0x0000000900077308 */ /* 0x000e240000001c00 */
[----:B0-----:R-:W-:-:S08]  /*2120*/  DMUL R10, R6, R6 ;  /* 0x00000006060a7228 */ /* 0x001fd00000000000 */
[----:B------:R-:W-:-:S08]  /*2130*/  DFMA R10, R8, -R10, 1 ;  /* 0x3ff00000080a742b */ /* 0x000fd0000000080a */
[----:B------:R-:W-:Y:S02]  /*2140*/  DFMA R12, R10, R12, 0.5 ;  /* 0x3fe000000a0c742b */ /* 0x000fe4000000000c */
[----:B------:R-:W-:-:S08]  /*2150*/  DMUL R10, R6, R10 ;  /* 0x0000000a060a7228 */ /* 0x000fd00000000000 */
[----:B------:R-:W-:-:S08]  /*2160*/  DFMA R6, R12, R10, R6 ;  /* 0x0000000a0c06722b */ /* 0x000fd00000000006 */
[----:B------:R-:W-:Y:S01]  /*2170*/  DMUL R6, R6, 134217728 ;  /* 0x41a0000006067828 */ /* 0x000fe20000000000 */
[----:B------:R-:W-:Y:S10]  /*2180*/  BRA `(.L_x_16) ;  /* 0x0000000000107947 */ /* 0x000ff40003800000 */
.L_x_15:
[----:B------:R-:W-:Y:S01]  /*2190*/  DADD R6, R8, R8 ;  /* 0x0000000008067229 */ /* 0x000fe20000000008 */
[----:B------:R-:W-:Y:S10]  /*21a0*/  BRA `(.L_x_16) ;  /* 0x0000000000087947 */ /* 0x000ff40003800000 */
.L_x_14:
[----:B------:R-:W-:Y:S01]  /*21b0*/  LOP3.LUT R7, R6, 0x7ff00000, RZ, 0xfc, !PT ;  /* 0x7ff0000006077812 */ /* 0x000fe200078efcff */
[----:B------:R-:W-:-:S07]  /*21c0*/  IMAD.MOV.U32 R6, RZ, RZ, RZ ;  /* 0x000000ffff067224 */ /* 0x000fce00078e00ff */
.L_x_16:
[----:B------:R-:W-:Y:S02]  /*21d0*/  IMAD.MOV.U32 R8, RZ, RZ, R6 ;  /* 0x000000ffff087224 */ /* 0x000fe400078e0006 */
[----:B------:R-:W-:Y:S02]  /*21e0*/  IMAD.MOV.U32 R9, RZ, RZ, R7 ;  /* 0x000000ffff097224 */ /* 0x000fe400078e0007 */
[----:B------:R-:W-:Y:S02]  /*21f0*/  IMAD.MOV.U32 R6, RZ, RZ, R0 ;  /* 0x000000ffff067224 */ /* 0x000fe400078e0000 */
[----:B------:R-:W-:-:S04]  /*2200*/  IMAD.MOV.U32 R7, RZ, RZ, 0x0 ;  /* 0x00000000ff077424 */ /* 0x000fc800078e00ff */
[----:B------:R-:W-:Y:S05]  /*2210*/  RET.REL.NODEC R6 `(_Z6_rnormPdiPKd) ;  /* 0xffffffdc06787950 */ /* 0x000fea0003c3ffff */
.L_x_17:
        /* <DEDUP_REMOVED lines=14> */
.L_x_36:


//--------------------- .text._Z8_normcdfPdd      --------------------------
	.section	.text._Z8_normcdfPdd,"ax",@progbits
	.align	128
        .global         _Z8_normcdfPdd
        .type           _Z8_normcdfPdd,@function
        .size           _Z8_normcdfPdd,(.L_x_40 - _Z8_normcdfPdd)
        .other          _Z8_normcdfPdd,@"STO_CUDA_ENTRY STV_DEFAULT"
_Z8_normcdfPdd:
.text._Z8_normcdfPdd:
[----:B------:R-:W-:Y:S08]  /*0000*/  LDC R1, c[0x0][0x37c] ;  /* 0x0000df00ff017b82 */ /* 0x000ff00000000800 */
[----:B------:R-:W0:Y:S01]  /*0010*/  LDC.64 R4, c[0x0][0x388] ;  /* 0x0000e200ff047b82 */ /* 0x000e220000000a00 */
[----:B------:R-:W-:Y:S01]  /*0020*/  IMAD.MOV.U32 R2, RZ, RZ, 0x40434000 ;  /* 0x40434000ff027424 */ /* 0x000fe200078e00ff */
[----:B------:R-:W-:Y:S01]  /*0030*/  UMOV UR4, 0x667f3bcd ;  /* 0x667f3bcd00047882 */ /* 0x000fe20000000000 */
[----:B------:R-:W-:-:S05]  /*0040*/  UMOV UR5, 0x3fe6a09e ;  /* 0x3fe6a09e00057882 */ /* 0x000fca0000000000 */
[----:B------:R-:W1:Y:S01]  /*0050*/  LDC.64 R6, c[0x0][0x388] ;  /* 0x0000e200ff067b82 */ /* 0x000e620000000a00 */
[----:B0-----:R-:W-:Y:S01]  /*0060*/  DSETP.GT.AND P0, PT, |R4|, 38.5, PT ;  /* 0x404340000400742a */ /* 0x001fe20003f04200 */
[----:B-1----:R-:W-:-:S05]  /*0070*/  LOP3.LUT R2, R2, 0x80000000, R7, 0xb8, !PT ;  /* 0x8000000002027812 */ /* 0x002fca00078eb807 */
[----:B------:R-:W-:Y:S02]  /*0080*/  FSEL R3, R2, R7, P0 ;  /* 0x0000000702037208 */ /* 0x000fe40000000000 */
[----:B------:R-:W-:-:S06]  /*0090*/  FSEL R2, R6, RZ, !P0 ;  /* 0x000000ff06027208 */ /* 0x000fcc0004000000 */
[----:B------:R-:W-:-:S08]  /*00a0*/  DMUL R4, R2, -UR4 ;  /* 0x8000000402047c28 */ /* 0x000fd00008000000 */
[----:B------:R-:W-:Y:S01]  /*00b0*/  DFMA R6, R2, -UR4, -R4 ;  /* 0x8000000402067c2b */ /* 0x000fe20008000804 */
[----:B------:R-:W-:Y:S01]  /*00c0*/  UMOV UR4, 0x13b26456 ;  /* 0x13b2645600047882 */ /* 0x000fe20000000000 */
[----:B------:R-:W-:-:S06]  /*00d0*/  UMOV UR5, 0x3c8bdd34 ;  /* 0x3c8bdd3400057882 */ /* 0x000fcc0000000000 */
[----:B------:R-:W-:-:S08]  /*00e0*/  DFMA R6, R2, UR4, R6 ;  /* 0x0000000402067c2b */ /* 0x000fd00008000006 */
[----:B------:R-:W-:-:S10]  /*00f0*/  DADD R8, R4, R6 ;  /* 0x0000000004087229 */ /* 0x000fd40000000006 */
[----:B------:R-:W-:-:S04]  /*0100*/  LOP3.LUT R11, R9, 0x7fffffff, RZ, 0xc0, !PT ;  /* 0x7fffffff090b7812 */ /* 0x000fc800078ec0ff */
[----:B------:R-:W-:-:S13]  /*0110*/  ISETP.GT.U32.AND P0, PT, R11, 0x7fefffff, PT ;  /* 0x7fefffff0b00780c */ /* 0x000fda0003f04070 */
[----:B------:R-:W-:Y:S05]  /*0120*/  @P0 BRA `(.L_x_18) ;  /* 0x0000000800680947 */ /* 0x000fea0003800000 */
[----:B------:R-:W-:Y:S01]  /*0130*/  IMAD.MOV.U32 R10, RZ, RZ, R8 ;  /* 0x000000ffff0a7224 */ /* 0x000fe200078e0008 */
[----:B------:R-:W-:Y:S01]  /*0140*/  UMOV UR4, 0xd4e0bfd7 ;  /* 0xd4e0bfd700047882 */ /* 0x000fe20000000000 */
[----:B------:R-:W-:Y:S01]  /*0150*/  IMAD.MOV.U32 R16, RZ, RZ, RZ ;  /* 0x000000ffff107224 */ /* 0x000fe200078e00ff */
[----:B------:R-:W-:Y:S01]  /*0160*/  UMOV UR5, 0x3df8774a ;  /* 0x3df8774a00057882 */ /* 0x000fe20000000000 */
[----:B------:R-:W-:Y:S01]  /*0170*/  IMAD.MOV.U32 R22, RZ, RZ, 0x652b82fe ;  /* 0x652b82feff167424 */ /* 0x000fe200078e00ff */
[----:B------:R-:W-:Y:S01]  /*0180*/  UMOV UR6, 0xfefa39ef ;  /* 0xfefa39ef00067882 */ /* 0x000fe20000000000 */
[----:B------:R-:W-:Y:S01]  /*0190*/  DADD R14, R10, 4 ;  /* 0x401000000a0e7429 */ /* 0x000fe20000000000 */
[----:B------:R-:W-:Y:S01]  /*01a0*/  IMAD.MOV.U32 R23, RZ, RZ, 0x3ff71547 ;  /* 0x3ff71547ff177424 */ /* 0x000fe200078e00ff */
[----:B------:R-:W-:Y:S01]  /*01b0*/  UMOV UR7, 0x3fe62e42 ;  /* 0x3fe62e4200077882 */ /* 0x000fe20000000000 */
[----:B------:R-:W-:-:S03]  /*01c0*/  ISETP.GT.U32.AND P0, PT, R11, 0x403b4000, PT ;  /* 0x403b40000b00780c */ /* 0x000fc60003f04070 */
[----:B------:R-:W0:Y:S02]  /*01d0*/  MUFU.RCP64H R17, R15 ;  /* 0x0000000f00117308 */ /* 0x000e240000001800 */
[----:B0-----:R-:W-:Y:S02]  /*01e0*/  DFMA R12, -R14, R16, 1 ;  /* 0x3ff000000e0c742b */ /* 0x001fe40000000110 */
[----:B------:R-:W-:-:S06]  /*01f0*/  DMUL R14, R10, -R10 ;  /* 0x8000000a0a0e7228 */ /* 0x000fcc0000000000 */
[----:B------:R-:W-:Y:S02]  /*0200*/  DFMA R18, R12, R12, R12 ;  /* 0x0000000c0c12722b */ /* 0x000fe4000000000c */
[----:B------:R-:W-:-:S06]  /*0210*/  DADD R12, R10, -4 ;  /* 0xc01000000a0c7429 */ /* 0x000fcc0000000000 */
[----:B------:R-:W-:-:S08]  /*0220*/  DFMA R18, R16, R18, R16 ;  /* 0x000000121012722b */ /* 0x000fd00000000010 */
[----:B------:R-:W-:-:S08]  /*0230*/  DMUL R12, R12, R18 ;  /* 0x000000120c0c7228 */ /* 0x000fd00000000000 */
[----:B------:R-:W-:-:S08]  /*0240*/  DADD R16, R12, 1 ;  /* 0x3ff000000c107429 */ /* 0x000fd00000000000 */
[----:B------:R-:W-:-:S08]  /*0250*/  DFMA R16, R16, -4, R10 ;  /* 0xc01000001010782b */ /* 0x000fd0000000000a */
[----:B------:R-:W-:-:S08]  /*0260*/  DFMA R16, R10, -R12, R16 ;  /* 0x8000000c0a10722b */ /* 0x000fd00000000010 */
[----:B------:R-:W-:Y:S01]  /*0270*/  DFMA R20, R18, R16, R12 ;  /* 0x000000101214722b */ /* 0x000fe2000000000c */
[----:B------:R-:W-:Y:S02]  /*0280*/  IMAD.MOV.U32 R12, RZ, RZ, -0x2fc2cd8 ;  /* 0xfd03d328ff0c7424 */ /* 0x000fe400078e00ff */
[----:B------:R-:W-:Y:S02]  /*0290*/  IMAD.MOV.U32 R13, RZ, RZ, 0x3e44e1c6 ;  /* 0x3e44e1c6ff0d7424 */ /* 0x000fe400078e00ff */
[----:B------:R-:W-:Y:S02]  /*02a0*/  IMAD.MOV.U32 R18, RZ, RZ, 0x0 ;  /* 0x00000000ff127424 */ /* 0x000fe400078e00ff */
[----:B------:R-:W-:Y:S02]  /*02b0*/  IMAD.MOV.U32 R19, RZ, RZ, 0x3ff00000 ;  /* 0x3ff00000ff137424 */ /* 0x000fe400078e00ff */
[----:B------:R-:W-:Y:S01]  /*02c0*/  DFMA R12, R20, -UR4, -R12 ;  /* 0x80000004140c7c2b */ /* 0x000fe2000800080c */
[----:B------:R-:W-:Y:S01]  /*02d0*/  UMOV UR4, 0x9f7a56b6 ;  /* 0x9f7a56b600047882 */ /* 0x000fe20000000000 */
[----:B------:R-:W-:-:S02]  /*02e0*/  UMOV UR5, 0x3e433014 ;  /* 0x3e43301400057882 */ /* 0x000fc40000000000 */
[----:B------:R-:W-:-:S04]  /*02f0*/  DFMA R18, R10, 2, R18 ;  /* 0x400000000a12782b */ /* 0x000fc80000000012 */
[----:B------:R-:W-:Y:S01]  /*0300*/  DFMA R12, R20, R12, -UR4 ;  /* 0x80000004140c7e2b */ /* 0x000fe2000800000c */
[----:B------:R-:W-:Y:S01]  /*0310*/  UMOV UR4, 0xd8376273 ;  /* 0xd837627300047882 */ /* 0x000fe20000000000 */
[----:B------:R-:W-:-:S06]  /*0320*/  UMOV UR5, 0x3e7bedde ;  /* 0x3e7bedde00057882 */ /* 0x000fcc0000000000 */
[----:B------:R-:W-:Y:S01]  /*0330*/  DFMA R12, R20, R12, UR4 ;  /* 0x00000004140c7e2b */ /* 0x000fe2000800000c */
[----:B------:R-:W-:Y:S01]  /*0340*/  UMOV UR4, 0xc3abf22b ;  /* 0xc3abf22b00047882 */ /* 0x000fe20000000000 */
[----:B------:R-:W-:-:S06]  /*0350*/  UMOV UR5, 0x3e6f9254 ;  /* 0x3e6f925400057882 */ /* 0x000fcc0000000000 */
[----:B------:R-:W-:Y:S01]  /*0360*/  DFMA R12, R20, R12, UR4 ;  /* 0x00000004140c7e2b */ /* 0x000fe2000800000c */
[----:B------:R-:W-:Y:S01]  /*0370*/  UMOV UR4, 0xc2148cf0 ;  /* 0xc2148cf000047882 */ /* 0x000fe20000000000 */
[----:B------:R-:W-:-:S06]  /*0380*/  UMOV UR5, 0x3eab9068 ;  /* 0x3eab906800057882 */ /* 0x000fcc0000000000 */
        /* <DEDUP_REMOVED lines=8> */
[----:B------:R-:W-:Y:S01]  /*0410*/  DFMA R12, R14, R22, 6.75539944105574400000e+15 ;  /* 0x433800000e0c742b */ /* 0x000fe20000000016 */
[----:B------:R-:W-:Y:S01]  /*0420*/  UMOV UR5, 0x3ee78e05 ;  /* 0x3ee78e0500057882 */ /* 0x000fe20000000000 */
[----:B------:R-:W0:Y:S01]  /*0430*/  MUFU.RCP64H R23, R19 ;  /* 0x0000001300177308 */ /* 0x000e220000001800 */
[----:B------:R-:W-:-:S03]  /*0440*/  IMAD.MOV.U32 R22, RZ, RZ, RZ ;  /* 0x000000ffff167224 */ /* 0x000fc600078e00ff */
[----:B------:R-:W-:Y:S01]  /*0450*/  DFMA R24, R20, R16, -UR4 ;  /* 0x8000000414187e2b */ /* 0x000fe20008000010 */
[----:B------:R-:W-:Y:S01]  /*0460*/  UMOV UR4, 0xead14a90 ;  /* 0xead14a9000047882 */ /* 0x000fe20000000000 */
[----:B------:R-:W-:Y:S01]  /*0470*/  DADD R16, R12, -6.75539944105574400000e+15 ;  /* 0xc33800000c107429 */ /* 0x000fe20000000000 */
[----:B------:R-:W-:Y:S01]  /*0480*/  UMOV UR5, 0x3ef995b4 ;  /* 0x3ef995b400057882 */ /* 0x000fe20000000000 */
[----:B------:R-:W-:-:S04]  /*0490*/  LEA.HI R0, R12, R12, RZ, 0x1 ;  /* 0x0000000c0c007211 */ /* 0x000fc800078f08ff */
[----:B------:R-:W-:Y:S01]  /*04a0*/  DFMA R24, R20, R24, -UR4 ;  /* 0x8000000414187e2b */ /* 0x000fe20008000018 */
[----:B------:R-:W-:Y:S01]  /*04b0*/  UMOV UR4, 0xcf0a29b2 ;  /* 0xcf0a29b200047882 */ /* 0x000fe20000000000 */
[--C-:B------:R-:W-:Y:S01]  /*04c0*/  DFMA R26, R16, -UR6, R14.reuse ;  /* 0x80000006101a7c2b */ /* 0x100fe2000800000e */
[----:B------:R-:W-:Y:S01]  /*04d0*/  UMOV UR5, 0x3f23be27 ;  /* 0x3f23be2700057882 */ /* 0x000fe20000000000 */
[----:B------:R-:W-:Y:S01]  /*04e0*/  UMOV UR6, 0x3b39803f ;  /* 0x3b39803f00067882 */ /* 0x000fe20000000000 */
[----:B------:R-:W-:Y:S01]  /*04f0*/  UMOV UR7, 0x3c7abc9e ;  /* 0x3c7abc9e00077882 */ /* 0x000fe20000000000 */
[----:B------:R-:W-:Y:S01]  /*0500*/  SHF.R.S32.HI R13, RZ, 0x1, R0 ;  /* 0x00000001ff0d7819 */ /* 0x000fe20000011400 */
[----:B------:R-:W-:Y:S02]  /*0510*/  DFMA R14, -R10, R10, -R14 ;  /* 0x0000000a0a0e722b */ /* 0x000fe4000000090e */
[----:B------:R-:W-:Y:S01]  /*0520*/  DFMA R24, R20, R24, UR4 ;  /* 0x0000000414187e2b */ /* 0x000fe20008000018 */
[----:B------:R-:W-:Y:S01]  /*0530*/  UMOV UR4, 0x3e81672e ;  /* 0x3e81672e00047882 */ /* 0x000fe20000000000 */
[----:B------:R-:W-:Y:S01]  /*0540*/  DFMA R16, R16, -UR6, R26 ;  /* 0x8000000610107c2b */ /* 0x000fe2000800001a */
[----:B------:R-:W-:Y:S01]  /*0550*/  UMOV UR5, 0x3f2a1def ;  /* 0x3f2a1def00057882 */ /* 0x000fe20000000000 */
[----:B0-----:R-:W-:Y:S01]  /*0560*/  DFMA R26, -R18, R22, 1 ;  /* 0x3ff00000121a742b */ /* 0x001fe20000000116 */
[----:B------:R-:W-:-:S03]  /*0570*/  IMAD.IADD R12, R12, 0x1, -R13 ;  /* 0x000000010c0c7824 */ /* 0x000fc600078e0a0d */
[----:B------:R-:W-:Y:S01]  /*0580*/  DFMA R24, R20, R24, -UR4 ;  /* 0x8000000414187e2b */ /* 0x000fe20008000018 */
[----:B------:R-:W-:Y:S01]  /*0590*/  UMOV UR4, 0xe68c1713 ;  /* 0xe68c171300047882 */ /* 0x000fe20000000000 */
[----:B------:R-:W-:Y:S02]  /*05a0*/  UMOV UR5, 0x3f48d4ab ;  /* 0x3f48d4ab00057882 */ /* 0x000fe40000000000 */
[----:B------:R-:W-:-:S04]  /*05b0*/  DFMA R18, R26, R26, R26 ;  /* 0x0000001a1a12722b */ /* 0x000fc8000000001a */
[----:B------:R-:W-:Y:S01]  /*05c0*/  DFMA R24, R20, R24, -UR4 ;  /* 0x8000000414187e2b */ /* 0x000fe20008000018 */
[----:B------:R-:W-:Y:S01]  /*05d0*/  UMOV UR4, 0x210dd6b4 ;  /* 0x210dd6b400047882 */ /* 0x000fe20000000000 */
[----:B------:R-:W-:Y:S02]  /*05e0*/  UMOV UR5, 0x3f749c67 ;  /* 0x3f749c6700057882 */ /* 0x000fe40000000000 */
[----:B------:R-:W-:Y:S01]  /*05f0*/  DFMA R18, R22, R18, R22 ;  /* 0x000000121612722b */ /* 0x000fe20000000016 */
[----:B------:R-:W-:Y:S02]  /*0600*/  IMAD.MOV.U32 R22, RZ, RZ, -0x35dec16 ;  /* 0xfca213eaff167424 */ /* 0x000fe400078e00ff */
[----:B------:R-:W-:Y:S01]  /*0610*/  IMAD.MOV.U32 R23, RZ, RZ, 0x3e928af3 ;  /* 0x3e928af3ff177424 */ /* 0x000fe200078e00ff */
[----:B------:R-:W-:Y:S01]  /*0620*/  DFMA R24, R20, R24, UR4 ;  /* 0x0000000414187e2b */ /* 0x000fe20008000018 */
[----:B------:R-:W-:Y:S01]  /*0630*/  UMOV UR4, 0x69ce2bdf ;  /* 0x69ce2bdf00047882 */ /* 0x000fe20000000000 */
[----:B------:R-:W-:-:S03]  /*0640*/  UMOV UR5, 0x3e5ade15 ;  /* 0x3e5ade1500057882 */ /* 0x000fc60000000000 */
[----:B------:R-:W-:Y:S01]  /*0650*/  DFMA R22, R16, UR4, R22 ;  /* 0x0000000410167c2b */ /* 0x000fe20008000016 */
[----:B------:R-:W-:Y:S01]  /*0660*/  UMOV UR4, 0x8568e357 ;  /* 0x8568e35700047882 */ /* 0x000fe20000000000 */
[----:B------:R-:W-:Y:S02]  /*0670*/  UMOV UR5, 0x3f909623 ;  /* 0x3f90962300057882 */ /* 0x000fe40000000000 */
[----:B------:R-:W-:Y:S01]  /*0680*/  DFMA R24, R20, R24, -UR4 ;  /* 0x8000000414187e2b */ /* 0x000fe20008000018 */
[----:B------:R-:W-:Y:S01]  /*0690*/  UMOV UR4, 0x62401315 ;  /* 0x6240131500047882 */ /* 0x000fe20000000000 */
[----:B------:R-:W-:Y:S02]  /*06a0*/  UMOV UR5, 0x3ec71dee ;  /* 0x3ec71dee00057882 */ /* 0x000fe40000000000 */
[----:B------:R-:W-:Y:S01]  /*06b0*/  DFMA R22, R16, R22, UR4 ;  /* 0x0000000410167e2b */ /* 0x000fe20008000016 */
[----:B------:R-:W-:Y:S01]  /*06c0*/  UMOV UR4, 0xdf8c2dc9 ;  /* 0xdf8c2dc900047882 */ /* 0x000fe20000000000 */
[----:B------:R-:W-:-:S02]  /*06d0*/  UMOV UR5, 0x3fa3079e ;  /* 0x3fa3079e00057882 */ /* 0x000fc40000000000 */
[----:B------:R-:W-:Y:S01]  /*06e0*/  DFMA R24, R20, R24, UR4 ;  /* 0x0000000414187e2b */ /* 0x000fe20008000018 */
[----:B------:R-:W-:Y:S01]  /*06f0*/  UMOV UR4, 0x7c89eb71 ;  /* 0x7c89eb7100047882 */ /* 0x000fe20000000000 */
[----:B------:R-:W-:Y:S02]  /*0700*/  UMOV UR5, 0x3efa0199 ;  /* 0x3efa019900057882 */ /* 0x000fe40000000000 */
[----:B------:R-:W-:Y:S01]  /*0710*/  DFMA R22, R16, R22, UR4 ;  /* 0x0000000410167e2b */ /* 0x000fe20008000016 */
[----:B------:R-:W-:Y:S01]  /*0720*/  UMOV UR4, 0xdff601fc ;  /* 0xdff601fc00047882 */ /* 0x000fe20000000000 */
[----:B------:R-:W-:Y:S02]  /*0730*/  UMOV UR5, 0x3fb0fb06 ;  /* 0x3fb0fb0600057882 */ /* 0x000fe40000000000 */
[----:B------:R-:W-:Y:S01]  /*0740*/  DFMA R24, R20, R24, -UR4 ;  /* 0x8000000414187e2b */ /* 0x000fe20008000018 */
        /* <DEDUP_REMOVED lines=8> */
[----:B------:R-:W-:Y:S01]  /*07d0*/  DFMA R22, R16, R22, UR4 ;  /* 0x0000000410167e2b */ /* 0x000fe20008000016 */
[----:B------:R-:W-:Y:S01]  /*07e0*/  UMOV UR4, 0x3c3db8c6 ;  /* 0x3c3db8c600047882 */ /* 0x000fe20000000000 */
[----:B------:R-:W-:-:S02]  /*07f0*/  UMOV UR5, 0x3fb9ddb2 ;  /* 0x3fb9ddb200057882 */ /* 0x000fc40000000000 */
[----:B------:R-:W-:Y:S01]  /*0800*/  DFMA R24, R20, R24, -UR4 ;  /* 0x8000000414187e2b */ /* 0x000fe20008000018 */
        /* <DEDUP_REMOVED lines=23> */
[----:B------:R-:W-:-:S04]  /*0980*/  DFMA R22, R20, R22, UR4 ;  /* 0x0000000414167e2b */ /* 0x000fc80008000016 */
[----:B------:R-:W-:-:S04]  /*0990*/  DFMA R26, R16, R26, 1 ;  /* 0x3ff00000101a742b */ /* 0x000fc8000000001a */
[----:B------:R-:W-:-:S04]  /*09a0*/  DMUL R20, R22, R18 ;  /* 0x0000001216147228 */ /* 0x000fc80000000000 */
[----:B------:R-:W-:-:S04]  /*09b0*/  DFMA R16, R16, R26, 1 ;  /* 0x3ff000001010742b */ /* 0x000fc8000000001a */
[----:B------:R-:W-:-:S06]  /*09c0*/  DMUL R24, R20, -2 ;  /* 0xc000000014187828 */ /* 0x000fcc0000000000 */
[----:B------:R-:W-:Y:S01]  /*09d0*/  IMAD R17, R13, 0x100000, R17 ;  /* 0x001000000d117824 */ /* 0x000fe200078e0211 */
[----:B------:R-:W-:Y:S01]  /*09e0*/  LEA R13, R12, 0x3ff00000, 0x14 ;  /* 0x3ff000000c0d7811 */ /* 0x000fe200078ea0ff */
[----:B------:R-:W-:Y:S01]  /*09f0*/  DFMA R24, R10, R24, R22 ;  /* 0x000000180a18722b */ /* 0x000fe20000000016 */
[----:B------:R-:W-:-:S06]  /*0a00*/  IMAD.MOV.U32 R12, RZ, RZ, RZ ;  /* 0x000000ffff0c7224 */ /* 0x000fcc00078e00ff */
[----:B------:R-:W-:Y:S02]  /*0a10*/  DMUL R12, R16, R12 ;  /* 0x0000000c100c7228 */ /* 0x000fe40000000000 */
[----:B------:R-:W-:-:S06]  /*0a20*/  DADD R24, -R20, R24 ;  /* 0x0000000014187229 */ /* 0x000fcc0000000118 */
[----:B------:R-:W-:Y:S02]  /*0a30*/  DFMA R14, R12, R14, R12 ;  /* 0x0000000e0c0e722b */ /* 0x000fe4000000000c */
[----:B------:R-:W-:-:S08]  /*0a40*/  DFMA R24, R18, R24, R20 ;  /* 0x000000181218722b */ /* 0x000fd00000000014 */
[----:B------:R-:W-:-:S10]  /*0a50*/  DMUL R14, R24, R14 ;  /* 0x0000000e180e7228 */ /* 0x000fd40000000000 */
[----:B------:R-:W-:Y:S02]  /*0a60*/  FSEL R12, R14, RZ, !P0 ;  /* 0x000000ff0e0c7208 */ /* 0x000fe40004000000 */
[----:B------:R-:W-:Y:S02]  /*0a70*/  FSEL R13, R15, RZ, !P0 ;  /* 0x000000ff0f0d7208 */ /* 0x000fe40004000000 */
[----:B------:R-:W-:-:S04]  /*0a80*/  ISETP.GE.AND P0, PT, R9, RZ, PT ;  /* 0x000000ff0900720c */ /* 0x000fc80003f06270 */
[----:B------:R-:W-:-:S10]  /*0a90*/  DADD R10, -R12, 2 ;  /* 0x400000000c0a7429 */ /* 0x000fd40000000100 */
[----:B------:R-:W-:Y:S02]  /*0aa0*/  FSEL R10, R10, R12, !P0 ;  /* 0x0000000c0a0a7208 */ /* 0x000fe40004000000 */
[----:B------:R-:W-:Y:S01]  /*0ab0*/  FSEL R11, R11, R13, !P0 ;  /* 0x0000000d0b0b7208 */ /* 0x000fe20004000000 */
[----:B------:R-:W-:Y:S06]  /*0ac0*/  BRA `(.L_x_19) ;  /* 0x0000000000247947 */ /* 0x000fec0003800000 */
.L_x_18:
[----:B------:R-:W-:Y:S01]  /*0ad0*/  DADD R12, R8, R8 ;  /* 0x00000000080c7229 */ /* 0x000fe20000000008 */
[----:B------:R-:W-:Y:S02]  /*0ae0*/  ISETP.GE.AND P1, PT, R9, RZ, PT ;  /* 0x000000ff0900720c */ /* 0x000fe40003f26270 */
[----:B------:R-:W-:Y:S02]  /*0af0*/  ISETP.NE.AND P0, PT, R8, RZ, PT ;  /* 0x000000ff0800720c */ /* 0x000fe40003f05270 */
[----:B------:R-:W-:Y:S02]  /*0b00*/  FSEL R15, RZ, 2, P1 ;  /* 0x40000000ff0f7808 */ /* 0x000fe40000800000 */
[----:B------:R-:W-:-:S03]  /*0b10*/  ISETP.NE.AND P1, PT, R11, 0x7ff00000, PT ;  /* 0x7ff000000b00780c */ /* 0x000fc60003f25270 */
[----:B------:R-:W-:Y:S02]  /*0b20*/  FSEL R11, R12, RZ, P0 ;  /* 0x000000ff0c0b7208 */ /* 0x000fe40000000000 */
[-C--:B------:R-:W-:Y:S02]  /*0b30*/  FSEL R15, R15, R13.reuse, !P0 ;  /* 0x0000000d0f0f7208 */ /* 0x080fe40004000000 */
[----:B------:R-:W-:Y:S02]  /*0b40*/  FSEL R10, R11, R12, !P1 ;  /* 0x0000000c0b0a7208 */ /* 0x000fe40004800000 */
[----:B------:R-:W-:-:S07]  /*0b50*/  FSEL R11, R15, R13, !P1 ;  /* 0x0000000d0f0b7208 */ /* 0x000fce0004800000 */
.L_x_19:
[----:B------:R-:W-:Y:S01]  /*0b60*/  ISETP.GE.U32.AND P0, PT, R3, -0x400fffff, PT ;  /* 0xbff000010300780c */ /* 0x000fe20003f06070 */
[----:B------:R-:W0:Y:S01]  /*0b70*/  LDCU.64 UR4, c[0x0][0x358] ;  /* 0x00006b00ff0477ac */ /* 0x000e220008000a00 */
[----:B------:R-:W0:Y:S11]  /*0b80*/  LDC.64 R2, c[0x0][0x380] ;  /* 0x0000e000ff027b82 */ /* 0x000e360000000a00 */
[----:B------:R-:W-:-:S02]  /*0b90*/  @P0 DADD R4, R4, -R8 ;  /* 0x0000000004040229 */ /* 0x000fc40000000808 */
[----:B------:R-:W-:-:S06]  /*0ba0*/  @P0 DMUL R8, R8, -2 ;  /* 0xc000000008080828 */ /* 0x000fcc0000000000 */
[----:B------:R-:W-:Y:S02]  /*0bb0*/  @P0 DADD R4, R6, R4 ;  /* 0x0000000006040229 */ /* 0x000fe40000000004 */
[----:B------:R-:W-:-:S08]  /*0bc0*/  @P0 DMUL R8, R10, R8 ;  /* 0x000000080a080228 */ /* 0x000fd00000000000 */
[----:B------:R-:W-:-:S08]  /*0bd0*/  @P0 DFMA R10, R4, R8, R10 ;  /* 0x00000008040a022b */ /* 0x000fd0000000000a */
[----:B------:R-:W-:-:S07]  /*0be0*/  DMUL R10, R10, 0.5 ;  /* 0x3fe000000a0a7828 */ /* 0x000fce0000000000 */
[----:B0-----:R-:W-:Y:S01]  /*0bf0*/  STG.E.64 desc[UR4][R2.64], R10 ;  /* 0x0000000a02007986 */ /* 0x001fe2000c101b04 */
[----:B------:R-:W-:Y:S05]  /*0c00*/  EXIT ;  /* 0x000000000000794d */ /* 0x000fea0003800000 */
.L_x_20:
        /* <DEDUP_REMOVED lines=15> */
.L_x_40:


//--------------------- .text._Z7_norm4dPddddd    --------------------------
	.section	.text._Z7_norm4dPddddd,"ax",@progbits
	.align	128
        .global         _Z7_norm4dPddddd
        .type           _Z7_norm4dPddddd,@function
        .size           _Z7_norm4dPddddd,(.L_x_41 - _Z7_norm4dPddddd)
        .other          _Z7_norm4dPddddd,@"STO_CUDA_ENTRY STV_DEFAULT"
_Z7_norm4dPddddd:
.text._Z7_norm4dPddddd:
        /* <DEDUP_REMOVED lines=18> */
[----:B------:R-:W-:Y:S02]  /*0120*/  IMAD.MOV.U32 R3, RZ, RZ, R9 ;  /* 0x000000ffff037224 */ /* 0x000fe400078e0009 */
[----:B------:R-:W-:Y:S02]  /*0130*/  IMAD.MOV.U32 R9, RZ, RZ, R4 ;  /* 0x000000ffff097224 */ /* 0x000fe400078e0004 */
        /* <DEDUP_REMOVED lines=11> */
[----:B------:R-:W-:Y:S01]  /*01f0*/  MOV R11, R3 ;  /* 0x00000003000b7202 */ /* 0x000fe20000000f00 */
[----:B------:R-:W-:Y:S02]  /*0200*/  IMAD.U32 R2, RZ, RZ, UR4 ;  /* 0x00000004ff027e24 */ /* 0x000fe4000f8e00ff */
[----:B------:R-:W-:Y:S01]  /*0210*/  IMAD.MOV.U32 R9, RZ, RZ, R13 ;  /* 0x000000ffff097224 */ /* 0x000fe200078e000d */
[----:B------:R-:W-:Y:S01]  /*0220*/  FSEL R11, R11, |R0|, P5 ;  /* 0x400000000b0b7208 */ /* 0x000fe20002800000 */
[----:B------:R-:W-:Y:S02]  /*0230*/  IMAD.U32 R3, RZ, RZ, UR5 ;  /* 0x00000005ff037e24 */ /* 0x000fe4000f8e00ff */
[----:B------:R-:W-:-:S02]  /*0240*/  IMAD.MOV.U32 R12, RZ, RZ, R9 ;  /* 0x000000ffff0c7224 */ /* 0x000fc400078e0009 */
[C---:B------:R-:W-:Y:S01]  /*0250*/  DSETP.MAX.AND P1, P2, R8.reuse, |UR6|, PT ;  /* 0x4000000608007e2a */ /* 0x040fe2000ba2f000 */
[----:B------:R-:W-:Y:S01]  /*0260*/  IMAD.MOV.U32 R13, RZ, RZ, R4 ;  /* 0x000000ffff0d7224 */ /* 0x000fe200078e0004 */
[----:B------:R-:W-:Y:S01]  /*0270*/  @P0 LOP3.LUT R11, R0, 0x80000, RZ, 0xfc, !PT ;  /* 0x00080000000b0812 */ /* 0x000fe200078efcff */
[----:B------:R-:W-:Y:S01]  /*0280*/  DSETP.MIN.AND P3, P4, R8, |UR6|, PT ;  /* 0x4000000608007e2a */ /* 0x000fe2000bc60000 */
[----:B------:R-:W-:Y:S02]  /*0290*/  IMAD.MOV.U32 R0, RZ, RZ, R8 ;  /* 0x000000ffff007224 */ /* 0x000fe400078e0008 */
[----:B------:R-:W-:Y:S02]  /*02a0*/  FSEL R15, R12, |UR8|, P1 ;  /* 0x400000080c0f7c08 */ /* 0x000fe40008800000 */
[----:B------:R-:W-:Y:S01]  /*02b0*/  SEL R10, R10, R13, P5 ;  /* 0x0000000d0a0a7207 */ /* 0x000fe20002800000 */
[----:B------:R-:W-:Y:S01]  /*02c0*/  DSETP.MIN.AND P5, P6, |R2|, |R6|, PT ;  /* 0x400000060200722a */ /* 0x000fe20003ea0200 */
[----:B------:R-:W-:-:S02]  /*02d0*/  MOV R12, UR8 ;  /* 0x00000008000c7c02 */ /* 0x000fc40008000f00 */
[----:B------:R-:W-:Y:S01]  /*02e0*/  SEL R2, R0, UR9, P1 ;  /* 0x0000000900027c07 */ /* 0x000fe20008800000 */
[----:B------:R-:W-:Y:S01]  /*02f0*/  IMAD.MOV.U32 R0, RZ, RZ, R9 ;  /* 0x000000ffff007224 */ /* 0x000fe200078e0009 */
[----:B------:R-:W-:Y:S01]  /*0300*/  @P2 LOP3.LUT R15, R14, 0x80000, RZ, 0xfc, !PT ;  /* 0x000800000e0f2812 */ /* 0x000fe200078efcff */
[----:B------:R-:W-:Y:S01]  /*0310*/  IMAD.MOV.U32 R14, RZ, RZ, R7 ;  /* 0x000000ffff0e7224 */ /* 0x000fe200078e0007 */
[----:B------:R-:W-:Y:S02]  /*0320*/  UMOV UR9, 0x7fefffff ;  /* 0x7fefffff00097882 */ /* 0x000fe40000000000 */
[----:B------:R-:W-:Y:S01]  /*0330*/  FSEL R13, R0, |UR8|, P3 ;  /* 0x40000008000d7c08 */ /* 0x000fe20009800000 */
[----:B------:R-:W-:Y:S01]  /*0340*/  IMAD.MOV.U32 R3, RZ, RZ, R15 ;  /* 0x000000ffff037224 */ /* 0x000fe200078e000f */
[----:B------:R-:W-:Y:S01]  /*0350*/  UMOV UR8, UR6 ;  /* 0x0000000600087c82 */ /* 0x000fe20008000000 */
[----:B------:R-:W-:Y:S01]  /*0360*/  @P4 LOP3.LUT R13, R12, 0x80000, RZ, 0xfc, !PT ;  /* 0x000800000c0d4812 */ /* 0x000fe200078efcff */
[----:B------:R-:W-:Y:S01]  /*0370*/  UMOV UR10, UR9 ;  /* 0x00000009000a7c82 */ /* 0x000fe20008000000 */
[----:B------:R-:W-:Y:S01]  /*0380*/  SEL R12, R8, UR8, P3 ;  /* 0x00000008080c7c07 */ /* 0x000fe20009800000 */
[----:B------:R-:W-:Y:S01]  /*0390*/  IMAD.MOV.U32 R8, RZ, RZ, RZ ;  /* 0x000000ffff087224 */ /* 0x000fe200078e00ff */
[----:B------:R-:W-:Y:S01]  /*03a0*/  LOP3.LUT R0, R3, 0xffc00000, RZ, 0xc0, !PT ;  /* 0xffc0000003007812 */ /* 0x000fe200078ec0ff */
[----:B------:R-:W-:-:S02]  /*03b0*/  UMOV UR8, UR5 ;  /* 0x0000000500087c82 */ /* 0x000fc40008000000 */
[----:B------:R-:W-:Y:S01]  /*03c0*/  FSEL R17, |R14|, |UR8|, !P5 ;  /* 0x400000080e117c08 */ /* 0x000fe2000e800200 */
[----:B------:R-:W-:Y:S01]  /*03d0*/  UMOV UR8, UR4 ;  /* 0x0000000400087c82 */ /* 0x000fe20008000000 */
[----:B------:R-:W-:Y:S02]  /*03e0*/  LOP3.LUT R9, R0, 0x7fd00000, RZ, 0x3c, !PT ;  /* 0x7fd0000000097812 */ /* 0x000fe400078e3cff */
[----:B------:R-:W-:-:S04]  /*03f0*/  @P6 LOP3.LUT R17, R14, 0x80000, RZ, 0xfc, !PT ;  /* 0x000800000e116812 */ /* 0x000fc800078efcff */
[-C--:B------:R-:W-:Y:S02]  /*0400*/  DMUL R12, R12, R8.reuse ;  /* 0x000000080c0c7228 */ /* 0x080fe40000000000 */
[----:B------:R-:W-:Y:S01]  /*0410*/  DMUL R14, R10, R8 ;  /* 0x000000080a0e7228 */ /* 0x000fe20000000000 */
[----:B------:R-:W-:Y:S01]  /*0420*/  IMAD.MOV.U32 R10, RZ, RZ, R6 ;  /* 0x000000ffff0a7224 */ /* 0x000fe200078e0006 */
[----:B------:R-:W-:Y:S01]  /*0430*/  DADD R6, |R6|, |UR4| ;  /* 0x4000000406067e29 */ /* 0x000fe20008000200 */
[----:B------:R-:W-:Y:S01]  /*0440*/  IMAD.MOV.U32 R11, RZ, RZ, R17 ;  /* 0x000000ffff0b7224 */ /* 0x000fe200078e0011 */
[----:B------:R-:W0:Y:S02]  /*0450*/  LDCU.64 UR4, c[0x0][0x358] ;  /* 0x00006b00ff0477ac */ /* 0x000e240008000a00 */
[----:B------:R-:W-:Y:S01]  /*0460*/  DMUL R12, R12, R12 ;  /* 0x0000000c0c0c7228 */ /* 0x000fe20000000000 */
[----:B------:R-:W-:Y:S01]  /*0470*/  SEL R10, R10, UR8, !P5 ;  /* 0x000000080a0a7c07 */ /* 0x000fe2000e800000 */
[----:B------:R-:W-:Y:S01]  /*0480*/  IMAD.MOV.U32 R17, RZ, RZ, 0x3fd80000 ;  /* 0x3fd80000ff117424 */ /* 0x000fe200078e00ff */
[----:B------:R-:W-:Y:S01]  /*0490*/  UMOV UR8, 0xffffffff ;  /* 0xffffffff00087882 */ /* 0x000fe20000000000 */
[----:B------:R-:W-:-:S03]  /*04a0*/  DADD R6, R6, |R4| ;  /* 0x0000000006067229 */ /* 0x000fc60000000404 */
[----:B------:R-:W-:Y:S01]  /*04b0*/  DMUL R10, R10, R8 ;  /* 0x000000080a0a7228 */ /* 0x000fe20000000000 */
[----:B------:R-:W-:Y:S01]  /*04c0*/  LOP3.LUT R5, R0, 0x100000, RZ, 0xfc, !PT ;  /* 0x0010000000057812 */ /* 0x000fe200078efcff */
[----:B------:R-:W-:Y:S01]  /*04d0*/  DFMA R12, R14, R14, R12 ;  /* 0x0000000e0e0c722b */ /* 0x000fe2000000000c */
[----:B------:R-:W-:Y:S01]  /*04e0*/  IMAD.MOV.U32 R4, RZ, RZ, RZ ;  /* 0x000000ffff047224 */ /* 0x000fe200078e00ff */
[----:B------:R-:W-:Y:S02]  /*04f0*/  DMUL R8, R2, R8 ;  /* 0x0000000802087228 */ /* 0x000fe40000000000 */
[----:B------:R-:W-:-:S04]  /*0500*/  DADD R6, R6, |UR6| ;  /* 0x4000000606067e29 */ /* 0x000fc80008000000 */
[----:B------:R-:W-:-:S08]  /*0510*/  DFMA R12, R10, R10, R12 ;  /* 0x0000000a0a0c722b */ /* 0x000fd0000000000c */
[----:B------:R-:W-:Y:S01]  /*0520*/  DFMA R8, R8, R8, R12 ;  /* 0x000000080808722b */ /* 0x000fe2000000000c */
[----:B------:R-:W-:-:S07]  /*0530*/  IMAD.U32 R12, RZ, RZ, UR10 ;  /* 0x0000000aff0c7e24 */ /* 0x000fce000f8e00ff */
[----:B------:R-:W-:Y:S02]  /*0540*/  DSETP.MIN.AND P0, P1, R8, UR8, PT ;  /* 0x0000000808007e2a */ /* 0x000fe4000b900000 */
[----:B------:R-:W-:-:S04]  /*0550*/  MOV R10, R9 ;  /* 0x00000009000a7202 */ /* 0x000fc80000000f00 */
[----:B------:R-:W-:Y:S01]  /*0560*/  FSEL R11, R10, UR10, P0 ;  /* 0x0000000a0a0b7c08 */ /* 0x000fe20008000000 */
[----:B------:R-:W-:-:S05]  /*0570*/  IMAD.MOV.U32 R10, RZ, RZ, R8 ;  /* 0x000000ffff0a7224 */ /* 0x000fca00078e0008 */
[----:B------:R-:W-:Y:S01]  /*0580*/  SEL R10, R10, UR8, P0 ;  /* 0x000000080a0a7c07 */ /* 0x000fe20008000000 */
[----:B------:R-:W-:Y:S01]  /*0590*/  DSETP.GT.AND P0, PT, R6, R2, PT ;  /* 0x000000020600722a */ /* 0x000fe20003f04000 */
[----:B------:R-:W-:Y:S01]  /*05a0*/  @P1 LOP3.LUT R11, R12, 0x80000, RZ, 0xfc, !PT ;  /* 0x000800000c0b1812 */ /* 0x000fe200078efcff */
[----:B------:R-:W-:Y:S01]  /*05b0*/  IMAD.MOV.U32 R12, RZ, RZ, RZ ;  /* 0x000000ffff0c7224 */ /* 0x000fe200078e00ff */
[----:B------:R-:W-:Y:S02]  /*05c0*/  ISETP.GE.U32.AND P1, PT, R3, 0x7ff00000, PT ;  /* 0x7ff000000300780c */ /* 0x000fe40003f26070 */
[----:B------:R-:W1:Y:S03]  /*05d0*/  MUFU.RSQ64H R13, R11 ;  /* 0x0000000b000d7308 */ /* 0x000e660000001c00 */
[----:B-1----:R-:W-:-:S08]  /*05e0*/  DMUL R14, R12, R12 ;  /* 0x0000000c0c0e7228 */ /* 0x002fd00000000000 */
[----:B------:R-:W-:-:S08]  /*05f0*/  DFMA R14, R10, -R14, 1 ;  /* 0x3ff000000a0e742b */ /* 0x000fd0000000080e */
[----:B------:R-:W-:Y:S02]  /*0600*/  DFMA R16, R14, R16, 0.5 ;  /* 0x3fe000000e10742b */ /* 0x000fe40000000010 */
[----:B------:R-:W-:-:S08]  /*0610*/  DMUL R14, R12, R14 ;  /* 0x0000000e0c0e7228 */ /* 0x000fd00000000000 */
[----:B------:R-:W-:-:S08]  /*0620*/  DFMA R14, R16, R14, R12 ;  /* 0x0000000e100e722b */ /* 0x000fd0000000000c */
[----:B------:R-:W-:Y:S01]  /*0630*/  DMUL R14, R8, R14 ;  /* 0x0000000e080e7228 */ /* 0x000fe20000000000 */
[----:B------:R-:W0:Y:S07]  /*0640*/  LDC.64 R8, c[0x0][0x380] ;  /* 0x0000e000ff087b82 */ /* 0x000e2e0000000a00 */
[----:B------:R-:W-:-:S10]  /*0650*/  DMUL R14, R14, R4 ;  /* 0x000000040e0e7228 */ /* 0x000fd40000000000 */
[----:B------:R-:W-:Y:S02]  /*0660*/  FSEL R5, R14, R6, P0 ;  /* 0x000000060e057208 */ /* 0x000fe40000000000 */
[----:B------:R-:W-:Y:S02]  /*0670*/  FSEL R7, R15, R7, P0 ;  /* 0x000000070f077208 */ /* 0x000fe40000000000 */
[----:B------:R-:W-:Y:S02]  /*0680*/  FSEL R2, R5, R2, !P1 ;  /* 0x0000000205027208 */ /* 0x000fe40004800000 */
[----:B------:R-:W-:-:S05]  /*0690*/  FSEL R3, R7, R3, !P1 ;  /* 0x0000000307037208 */ /* 0x000fca0004800000 */
[----:B0-----:R-:W-:Y:S01]  /*06a0*/  STG.E.64 desc[UR4][R8.64], R2 ;  /* 0x0000000208007986 */ /* 0x001fe2000c101b04 */
[----:B------:R-:W-:Y:S05]  /*06b0*/  EXIT ;  /* 0x000000000000794d */ /* 0x000fea0003800000 */
.L_x_21:
        /* <DEDUP_REMOVED lines=12> */
.L_x_41:


//--------------------- .text._Z7_norm3dPdddd     --------------------------
	.section	.text._Z7_norm3dPdddd,"ax",@progbits
	.align	128
        .global         _Z7_norm3dPdddd
        .type           _Z7_norm3dPdddd,@function
        .size           _Z7_norm3dPdddd,(.L_x_42 - _Z7_norm3dPdddd)
        .other          _Z7_norm3dPdddd,@"STO_CUDA_ENTRY STV_DEFAULT"
_Z7_norm3dPdddd:
.text._Z7_norm3dPdddd:
[----:B------:R-:W-:Y:S01]  /*0000*/  LDC R1, c[0x0][0x37c] ;  /* 0x0000df00ff017b82 */ /* 0x000fe20000000800 */
[----:B------:R-:W0:Y:S07]  /*0010*/  LDCU.64 UR4, c[0x0][0x388] ;  /* 0x00007100ff0477ac */ /* 0x000e2e0008000a00 */
[----:B------:R-:W1:Y:S01]  /*0020*/  LDC.64 R6, c[0x0][0x390] ;  /* 0x0000e400ff067b82 */ /* 0x000e620000000a00 */
[----:B------:R-:W-:Y:S02]  /*0030*/  IMAD.MOV.U32 R12, RZ, RZ, RZ ;  /* 0x000000ffff0c7224 */ /* 0x000fe400078e00ff */
        /* <DEDUP_REMOVED lines=22> */
[-C--:B------:R-:W-:Y:S01]  /*01a0*/  SEL R10, R8, R3.reuse, P2 ;  /* 0x00000003080a7207 */ /* 0x080fe20001000000 */
[----:B------:R-:W-:Y:S01]  /*01b0*/  IMAD.MOV.U32 R8, RZ, RZ, R6 ;  /* 0x000000ffff087224 */ /* 0x000fe200078e0006 */
[C---:B------:R-:W-:Y:S02]  /*01c0*/  @P5 LOP3.LUT R13, R11.reuse, 0x80000, RZ, 0xfc, !PT ;  /* 0x000800000b0d5812 */ /* 0x040fe400078efcff */
[----:B------:R-:W-:Y:S01]  /*01d0*/  SEL R2, R0, R3, P4 ;  /* 0x0000000300027207 */ /* 0x000fe20002000000 */
[----:B------:R-:W-:Y:S01]  /*01e0*/  IMAD.MOV.U32 R0, RZ, RZ, R9 ;  /* 0x000000ffff007224 */ /* 0x000fe200078e0009 */
[----:B------:R-:W-:Y:S01]  /*01f0*/  SEL R8, R8, UR6, !P0 ;  /* 0x0000000608087c07 */ /* 0x000fe2000c000000 */
[----:B------:R-:W-:Y:S01]  /*0200*/  IMAD.MOV.U32 R3, RZ, RZ, R13 ;  /* 0x000000ffff037224 */ /* 0x000fe200078e000d */
[----:B------:R-:W-:Y:S01]  /*0210*/  UMOV UR6, 0xffffffff ;  /* 0xffffffff00067882 */ /* 0x000fe20000000000 */
[----:B------:R-:W-:Y:S01]  /*0220*/  IMAD.MOV.U32 R9, RZ, RZ, R7 ;  /* 0x000000ffff097224 */ /* 0x000fe200078e0007 */
[----:B------:R-:W-:Y:S01]  /*0230*/  FSEL R17, R0, |R11|, P2 ;  /* 0x4000000b00117208 */ /* 0x000fe20001000000 */
[----:B------:R-:W-:Y:S01]  /*0240*/  DADD R6, |R6|, |UR4| ;  /* 0x4000000406067e29 */ /* 0x000fe20008000200 */
[----:B------:R-:W-:Y:S01]  /*0250*/  @P3 LOP3.LUT R17, R11, 0x80000, RZ, 0xfc, !PT ;  /* 0x000800000b113812 */ /* 0x000fe200078efcff */
[----:B------:R-:W0:Y:S01]  /*0260*/  LDCU.64 UR4, c[0x0][0x358] ;  /* 0x00006b00ff0477ac */ /* 0x000e220008000a00 */
[----:B------:R-:W-:-:S02]  /*0270*/  LOP3.LUT R0, R3, 0xffc00000, RZ, 0xc0, !PT ;  /* 0xffc0000003007812 */ /* 0x000fc400078ec0ff */
[C---:B------:R-:W-:Y:S01]  /*0280*/  FSEL R15, |R9|.reuse, |UR7|, !P0 ;  /* 0x40000007090f7c08 */ /* 0x040fe2000c000200 */
[----:B------:R-:W-:Y:S01]  /*0290*/  IMAD.MOV.U32 R11, RZ, RZ, R17 ;  /* 0x000000ffff0b7224 */ /* 0x000fe200078e0011 */
[----:B------:R-:W-:Y:S01]  /*02a0*/  LOP3.LUT R13, R0, 0x7fd00000, RZ, 0x3c, !PT ;  /* 0x7fd00000000d7812 */ /* 0x000fe200078e3cff */
[----:B------:R-:W-:Y:S01]  /*02b0*/  UMOV UR7, 0x7fefffff ;  /* 0x7fefffff00077882 */ /* 0x000fe20000000000 */
[----:B------:R-:W-:Y:S01]  /*02c0*/  @P1 LOP3.LUT R15, R9, 0x80000, RZ, 0xfc, !PT ;  /* 0x00080000090f1812 */ /* 0x000fe200078efcff */
[----:B------:R-:W-:Y:S01]  /*02d0*/  UMOV UR8, UR7 ;  /* 0x0000000700087c82 */ /* 0x000fe20008000000 */
[----:B------:R-:W-:Y:S01]  /*02e0*/  IMAD.MOV.U32 R17, RZ, RZ, 0x3fd80000 ;  /* 0x3fd80000ff117424 */ /* 0x000fe200078e00ff */
[----:B------:R-:W-:Y:S02]  /*02f0*/  DADD R6, R6, |R4| ;  /* 0x0000000006067229 */ /* 0x000fe40000000404 */
[-C--:B------:R-:W-:Y:S01]  /*0300*/  DMUL R10, R10, R12.reuse ;  /* 0x0000000c0a0a7228 */ /* 0x080fe20000000000 */
[----:B------:R-:W-:Y:S01]  /*0310*/  IMAD.MOV.U32 R9, RZ, RZ, R15 ;  /* 0x000000ffff097224 */ /* 0x000fe200078e000f */
[----:B------:R-:W0:Y:S05]  /*0320*/  LDC.64 R4, c[0x0][0x380] ;  /* 0x0000e000ff047b82 */ /* 0x000e2a0000000a00 */
[----:B------:R-:W-:-:S02]  /*0330*/  DMUL R8, R8, R12 ;  /* 0x0000000c08087228 */ /* 0x000fc40000000000 */
[----:B------:R-:W-:Y:S02]  /*0340*/  DMUL R10, R10, R10 ;  /* 0x0000000a0a0a7228 */ /* 0x000fe40000000000 */
[----:B------:R-:W-:-:S06]  /*0350*/  DMUL R12, R2, R12 ;  /* 0x0000000c020c7228 */ /* 0x000fcc0000000000 */
[----:B------:R-:W-:-:S08]  /*0360*/  DFMA R8, R8, R8, R10 ;  /* 0x000000080808722b */ /* 0x000fd0000000000a */
[----:B------:R-:W-:Y:S01]  /*0370*/  DFMA R8, R12, R12, R8 ;  /* 0x0000000c0c08722b */ /* 0x000fe20000000008 */
[----:B------:R-:W-:-:S07]  /*0380*/  IMAD.U32 R12, RZ, RZ, UR8 ;  /* 0x00000008ff0c7e24 */ /* 0x000fce000f8e00ff */
[----:B------:R-:W-:Y:S02]  /*0390*/  DSETP.MIN.AND P0, P1, R8, UR6, PT ;  /* 0x0000000608007e2a */ /* 0x000fe4000b900000 */
[----:B------:R-:W-:-:S05]  /*03a0*/  IMAD.MOV.U32 R10, RZ, RZ, R9 ;  /* 0x000000ffff0a7224 */ /* 0x000fca00078e0009 */
        /* <DEDUP_REMOVED lines=14> */
[----:B------:R-:W-:Y:S01]  /*0490*/  LOP3.LUT R9, R0, 0x100000, RZ, 0xfc, !PT ;  /* 0x0010000000097812 */ /* 0x000fe200078efcff */
[----:B------:R-:W-:-:S06]  /*04a0*/  IMAD.MOV.U32 R8, RZ, RZ, RZ ;  /* 0x000000ffff087224 */ /* 0x000fcc00078e00ff */
[----:B------:R-:W-:-:S10]  /*04b0*/  DMUL R14, R14, R8 ;  /* 0x000000080e0e7228 */ /* 0x000fd40000000000 */
[----:B------:R-:W-:Y:S02]  /*04c0*/  FSEL R9, R14, R6, P0 ;  /* 0x000000060e097208 */ /* 0x000fe40000000000 */
[----:B------:R-:W-:Y:S02]  /*04d0*/  FSEL R7, R15, R7, P0 ;  /* 0x000000070f077208 */ /* 0x000fe40000000000 */
[----:B------:R-:W-:Y:S02]  /*04e0*/  FSEL R2, R9, R2, !P1 ;  /* 0x0000000209027208 */ /* 0x000fe40004800000 */
[----:B------:R-:W-:-:S05]  /*04f0*/  FSEL R3, R7, R3, !P1 ;  /* 0x0000000307037208 */ /* 0x000fca0004800000 */
[----:B0-----:R-:W-:Y:S01]  /*0500*/  STG.E.64 desc[UR4][R4.64], R2 ;  /* 0x0000000204007986 */ /* 0x001fe2000c101b04 */
[----:B------:R-:W-:Y:S05]  /*0510*/  EXIT ;  /* 0x000000000000794d */ /* 0x000fea0003800000 */
.L_x_22:
        /* <DEDUP_REMOVED lines=14> */
.L_x_42:


//--------------------- .text._Z5_normPdiPKd      --------------------------
	.section	.text._Z5_normPdiPKd,"ax",@progbits
	.align	128
        .global         _Z5_normPdiPKd
        .type           _Z5_normPdiPKd,@function
        .size           _Z5_normPdiPKd,(.L_x_43 - _Z5_normPdiPKd)
        .other          _Z5_normPdiPKd,@"STO_CUDA_ENTRY STV_DEFAULT"
_Z5_normPdiPKd:
.text._Z5_normPdiPKd:
        /* <DEDUP_REMOVED lines=22> */
.L_x_25:
        /* <DEDUP_REMOVED lines=39> */
[----:B------:R-:W-:Y:S02]  /*03d0*/  IMAD.MOV.U32 R24, RZ, RZ, R20 ;  /* 0x000000ffff187224 */ /* 0x000fe400078e0014 */
        /* <DEDUP_REMOVED lines=70> */
[----:B------:R-:W-:Y:S02]  /*0840*/  IMAD.MOV.U32 R7, RZ, RZ, R21 ;  /* 0x000000ffff077224 */ /* 0x000fe400078e0015 */
[----:B------:R-:W-:-:S05]  /*0850*/  IMAD.MOV.U32 R6, RZ, RZ, R3 ;  /* 0x000000ffff067224 */ /* 0x000fca00078e0003 */
[----:B------:R-:W-:-:S06]  /*0860*/  FSEL R11, R6, |R7|, P0 ;  /* 0x40000007060b7208 */ /* 0x000fcc0000000000 */
[----:B------:R-:W-:Y:S02]  /*0870*/  @P1 LOP3.LUT R11, R7, 0x80000, RZ, 0xfc, !PT ;  /* 0x00080000070b1812 */ /* 0x000fe400078efcff */
[----:B------:R-:W-:-:S03]  /*0880*/  SEL R2, R2, R20, P0 ;  /* 0x0000001402027207 */ /* 0x000fc60000000000 */
        /* <DEDUP_REMOVED lines=20> */
[----:B------:R-:W-:-:S07]  /*09d0*/  IADD3 R0, PT, PT, R0, 0x1, RZ ;  /* 0x0000000100007810 */ /* 0x000fce0007ffe0ff */
.L_x_24:
        /* <DEDUP_REMOVED lines=68> */
[----:B------:R-:W-:-:S06]  /*0e20*/  DSETP.MAX.AND P0, P1, R2, |R10|, PT ;  /* 0x4000000a0200722a */ /* 0x000fcc000390f000 */
[----:B------:R-:W-:Y:S02]  /*0e30*/  FSEL R7, R4, |R11|, P0 ;  /* 0x4000000b04077208 */ /* 0x000fe40000000000 */
[----:B------:R-:W-:-:S06]  /*0e40*/  SEL R2, R2, R5, P0 ;  /* 0x0000000502027207 */ /* 0x000fcc0000000000 */
[----:B------:R-:W-:-:S04]  /*0e50*/  @P1 LOP3.LUT R7, R11, 0x80000, RZ, 0xfc, !PT ;  /* 0x000800000b071812 */ /* 0x000fc800078efcff */
[----:B------:R-:W-:-:S07]  /*0e60*/  MOV R3, R7 ;  /* 0x0000000700037202 */ /* 0x000fce0000000f00 */
.L_x_26:
        /* <DEDUP_REMOVED lines=35> */
[----:B------:R-:W-:-:S05]  /*10a0*/  IMAD.MOV.U32 R4, RZ, RZ, R3 ;  /* 0x000000ffff047224 */ /* 0x000fca00078e0003 */
[----:B------:R-:W-:Y:S02]  /*10b0*/  SEL R2, R2, R7, P0 ;  /* 0x0000000702027207 */ /* 0x000fe40000000000 */
[----:B------:R-:W-:-:S06]  /*10c0*/  FSEL R9, R4, |R5|, P0 ;  /* 0x4000000504097208 */ /* 0x000fcc0000000000 */
[----:B------:R-:W-:-:S05]  /*10d0*/  @P1 LOP3.LUT R9, R5, 0x80000, RZ, 0xfc, !PT ;  /* 0x0008000005091812 */ /* 0x000fca00078efcff */
[----:B------:R-:W-:-:S07]  /*10e0*/  IMAD.MOV.U32 R3, RZ, RZ, R9 ;  /* 0x000000ffff037224 */ /* 0x000fce00078e0009 */
.L_x_27:
[----:B------:R-:W-:Y:S05]  /*10f0*/  BRA.U !UP1, `(.L_x_23) ;  /* 0x0000000109547547 */ /* 0x000fea000b800000 */
[----:B------:R-:W0:Y:S01]  /*1100*/  LDC.64 R4, c[0x0][0x390] ;  /* 0x0000e400ff047b82 */ /* 0x000e220000000a00 */
[----:B------:R-:W-:Y:S01]  /*1110*/  UIADD3 UR4, UPT, UPT, -UR4, URZ, URZ ;  /* 0x000000ff04047290 */ /* 0x000fe2000fffe1ff */
[----:B0-----:R-:W-:-:S04]  /*1120*/  IMAD.WIDE.U32 R4, R0, 0x8, R4 ;  /* 0x0000000800047825 */ /* 0x001fc800078e0004 */
[----:B------:R-:W-:Y:S02]  /*1130*/  IMAD.MOV.U32 R0, RZ, RZ, R4 ;  /* 0x000000ffff007224 */ /* 0x000fe400078e0004 */
[----:B------:R-:W-:-:S07]  /*1140*/  IMAD.MOV.U32 R7, RZ, RZ, R5 ;  /* 0x000000ffff077224 */ /* 0x000fce00078e0005 */
.L_x_28:
        /* <DEDUP_REMOVED lines=16> */
.L_x_23:
[----:B------:R-:W-:Y:S01]  /*1250*/  LOP3.LUT R0, R3, 0xffc00000, RZ, 0xc0, !PT ;  /* 0xffc0000003007812 */ /* 0x000fe200078ec0ff */
[----:B------:R-:W-:Y:S01]  /*1260*/  UISETP.GE.AND UP0, UPT, UR8, 0x1, UPT ;  /* 0x000000010800788c */ /* 0x000fe2000bf06270 */
[----:B------:R-:W-:Y:S01]  /*1270*/  IMAD.MOV.U32 R4, RZ, RZ, RZ ;  /* 0x000000ffff047224 */ /* 0x000fe200078e00ff */
[----:B------:R-:W-:Y:S02]  /*1280*/  CS2R R18, SRZ ;  /* 0x0000000000127805 */ /* 0x000fe4000001ff00 */
[----:B------:R-:W-:-:S06]  /*1290*/  LOP3.LUT R5, R0, 0x7fd00000, RZ, 0x3c, !PT ;  /* 0x7fd0000000057812 */ /* 0x000fcc00078e3cff */
[----:B------:R-:W-:Y:S01]  /*12a0*/  DMUL R6, R4, R2 ;  /* 0x0000000204067228 */ /* 0x000fe20000000000 */
[----:B------:R-:W-:Y:S10]  /*12b0*/  BRA.U !UP0, `(.L_x_29) ;  /* 0x0000000908ec7547 */ /* 0x000ff4000b800000 */
[----:B------:R-:W-:Y:S01]  /*12c0*/  UISETP.GE.U32.AND UP1, UPT, UR8, 0x8, UPT ;  /* 0x000000080800788c */ /* 0x000fe2000bf26070 */
[----:B------:R-:W-:Y:S01]  /*12d0*/  IMAD.MOV.U32 R27, RZ, RZ, RZ ;  /* 0x000000ffff1b7224 */ /* 0x000fe200078e00ff */
[----:B------:R-:W-:Y:S01]  /*12e0*/  ULOP3.LUT UR6, UR8, 0x7, URZ, 0xc0, !UPT ;  /* 0x0000000708067892 */ /* 0x000fe2000f8ec0ff */
[----:B------:R-:W-:Y:S02]  /*12f0*/  MOV R24, RZ ;  /* 0x000000ff00187202 */ /* 0x000fe40000000f00 */
[----:B------:R-:W-:Y:S01]  /*1300*/  CS2R R18, SRZ ;  /* 0x0000000000127805 */ /* 0x000fe2000001ff00 */
[----:B------:R-:W-:-:S03]  /*1310*/  UISETP.NE.AND UP0, UPT, UR6, URZ, UPT ;  /* 0x000000ff0600728c */ /* 0x000fc6000bf05270 */
[----:B------:R-:W-:Y:S08]  /*1320*/  BRA.U !UP1, `(.L_x_30) ;  /* 0x0000000509787547 */ /* 0x000ff0000b800000 */
[----:B------:R-:W0:Y:S01]  /*1330*/  LDCU.64 UR4, c[0x0][0x390] ;  /* 0x00007200ff0477ac */ /* 0x000e220008000a00 */
[----:B------:R-:W-:Y:S01]  /*1340*/  IMAD.MOV.U32 R27, RZ, RZ, RZ ;  /* 0x000000ffff1b7224 */ /* 0x000fe200078e00ff */
        /* <DEDUP_REMOVED lines=8> */
.L_x_31:
[----:B------:R-:W2:Y:S04]  /*13d0*/  LDG.E.64 R20, desc[UR10][R10.64+-0x20] ;  /* 0xffffe00a0a147981 */ /* 0x000ea8000c1e1b00 */
[----:B------:R-:W3:Y:S04]  /*13e0*/  LDG.E.64 R22, desc[UR10][R10.64+-0x18] ;  /* 0xffffe80a0a167981 */ /* 0x000ee8000c1e1b00 */
[----:B------:R-:W4:Y:S04]  /*13f0*/  LDG.E.64 R16, desc[UR10][R10.64+-0x10] ;  /* 0xfffff00a0a107981 */ /* 0x000f28000c1e1b00 */
[----:B------:R-:W5:Y:S04]  /*1400*/  LDG.E.64 R12, desc[UR10][R10.64+-0x8] ;  /* 0xfffff80a0a0c7981 */ /* 0x000f68000c1e1b00 */
[----:B------:R-:W5:Y:S01]  /*1410*/  LDG.E.64 R14, desc[UR10][R10.64] ;  /* 0x0000000a0a0e7981 */ /* 0x000f62000c1e1b00 */
[----:B------:R-:W-:-:S03]  /*1420*/  ISETP.NE.AND P0, PT, R27, UR4, PT ;  /* 0x000000041b007c0c */ /* 0x000fc6000bf05270 */
[----:B------:R-:W5:Y:S01]  /*1430*/  LDG.E.64 R8, desc[UR10][R10.64+0x8] ;  /* 0x0000080a0a087981 */ /* 0x000f62000c1e1b00 */
[----:B------:R-:W-:Y:S01]  /*1440*/  VIADD R25, R27, 0x1 ;  /* 0x000000011b197836 */ /* 0x000fe20000000000 */
[----:B------:R-:W-:Y:S01]  /*1450*/  UIADD3 UR5, UPT, UPT, UR4, 0x1, URZ ;  /* 0x0000000104057890 */ /* 0x000fe2000fffe0ff */
[----:B--2---:R-:W-:-:S08]  /*1460*/  DMUL R20, R4, |R20| ;  /* 0x4000001404147228 */ /* 0x004fd00000000000 */
[C---:B------:R-:W-:Y:S02]  /*1470*/  DSETP.NEU.OR P0, PT, R20.reuse, R6, P0 ;  /* 0x000000061400722a */ /* 0x040fe4000070d400 */
[----:B------:R-:W-:-:S10]  /*1480*/  DFMA R20, R20, R20, R18 ;  /* 0x000000141414722b */ /* 0x000fd40000000012 */
[----:B------:R-:W-:Y:S02]  /*1490*/  FSEL R18, R20, R18, P0 ;  /* 0x0000001214127208 */ /* 0x000fe40000000000 */
[----:B------:R-:W-:Y:S02]  /*14a0*/  FSEL R19, R21, R19, P0 ;  /* 0x0000001315137208 */ /* 0x000fe40000000000 */
[----:B------:R-:W2:Y:S01]  /*14b0*/  LDG.E.64 R20, desc[UR10][R10.64+0x10] ;  /* 0x0000100a0a147981 */ /* 0x000ea2000c1e1b00 */
[----:B------:R-:W-:-:S05]  /*14c0*/  @!P0 IMAD.MOV R25, RZ, RZ, R27 ;  /* 0x000000ffff198224 */ /* 0x000fca00078e021b */
[----:B------:R-:W-:Y:S01]  /*14d0*/  ISETP.NE.AND P1, PT, R25, UR5, PT ;  /* 0x0000000519007c0c */ /* 0x000fe2000bf25270 */
[----:B---3--:R-:W-:-:S12]  /*14e0*/  DMUL R22, R4, |R22| ;  /* 0x4000001604167228 */ /* 0x008fd80000000000 */
[C---:B------:R-:W-:Y:S02]  /*14f0*/  DSETP.NEU.OR P1, PT, R22.reuse, R6, P1 ;  /* 0x000000061600722a */ /* 0x040fe40000f2d400 */
[----:B------:R-:W-:-:S10]  /*1500*/  DFMA R22, R22, R22, R18 ;  /* 0x000000161616722b */ /* 0x000fd40000000012 */
[----:B------:R-:W-:Y:S02]  /*1510*/  FSEL R18, R22, R18, P1 ;  /* 0x0000001216127208 */ /* 0x000fe40000800000 */
[----:B------:R-:W-:Y:S02]  /*1520*/  FSEL R19, R23, R19, P1 ;  /* 0x0000001317137208 */ /* 0x000fe40000800000 */
[----:B------:R0:W3:Y:S01]  /*1530*/  LDG.E.64 R22, desc[UR10][R10.64+0x18] ;  /* 0x0000180a0a167981 */ /* 0x0000e2000c1e1b00 */
[----:B------:R-:W-:Y:S01]  /*1540*/  VIADD R26, R25, 0x1 ;  /* 0x00000001191a7836 */ /* 0x000fe20000000000 */
[----:B------:R-:W-:Y:S01]  /*1550*/  UIADD3 UR5, UPT, UPT, UR4, 0x2, URZ ;  /* 0x0000000204057890 */ /* 0x000fe2000fffe0ff */
[----:B------:R-:W-:-:S05]  /*1560*/  @!P1 IMAD.MOV R26, RZ, RZ, R25 ;  /* 0x000000ffff1a9224 */ /* 0x000fca00078e0219 */
[----:B------:R-:W-:Y:S01]  /*1570*/  ISETP.NE.AND P2, PT, R26, UR5, PT ;  /* 0x000000051a007c0c */ /* 0x000fe2000bf45270 */
[----:B----4-:R-:W-:-:S12]  /*1580*/  DMUL R16, R4, |R16| ;  /* 0x4000001004107228 */ /* 0x010fd80000000000 */
[----:B------:R-:W-:Y:S01]  /*1590*/  DSETP.NEU.OR P2, PT, R16, R6, P2 ;  /* 0x000000061000722a */ /* 0x000fe2000174d400 */
[----:B------:R-:W-:Y:S01]  /*15a0*/  VIADD R25, R26, 0x1 ;  /* 0x000000011a197836 */ /* 0x000fe20000000000 */
[----:B------:R-:W-:Y:S01]  /*15b0*/  UIADD3 UR5, UPT, UPT, UR4, 0x3, URZ ;  /* 0x0000000304057890 */ /* 0x000fe2000fffe0ff */
[----:B-----5:R-:W-:-:S11]  /*15c0*/  DMUL R12, R4, |R12| ;  /* 0x4000000c040c7228 */ /* 0x020fd60000000000 */
[----:B------:R-:W-:-:S05]  /*15d0*/  @!P2 IMAD.MOV R25, RZ, RZ, R26 ;  /* 0x000000ffff19a224 */ /* 0x000fca00078e021a */
[----:B------:R-:W-:-:S13]  /*15e0*/  ISETP.NE.AND P1, PT, R25, UR5, PT ;  /* 0x0000000519007c0c */ /* 0x000fda000bf25270 */
[----:B------:R-:W-:Y:S01]  /*15f0*/  DSETP.NEU.OR P1, PT, R12, R6, P1 ;  /* 0x000000060c00722a */ /* 0x000fe20000f2d400 */
[----:B------:R-:W-:Y:S01]  /*1600*/  VIADD R26, R25, 0x1 ;  /* 0x00000001191a7836 */ /* 0x000fe20000000000 */
[----:B------:R-:W-:Y:S01]  /*1610*/  UIADD3 UR5, UPT, UPT, UR4, 0x4, URZ ;  /* 0x0000000404057890 */ /* 0x000fe2000fffe0ff */
[----:B------:R-:W-:-:S11]  /*1620*/  DMUL R14, R4, |R14| ;  /* 0x4000000e040e7228 */ /* 0x000fd60000000000 */
[----:B------:R-:W-:-:S05]  /*1630*/  @!P1 IMAD.MOV R26, RZ, RZ, R25 ;  /* 0x000000ffff1a9224 */ /* 0x000fca00078e0219 */
[----:B------:R-:W-:Y:S01]  /*1640*/  ISETP.NE.AND P0, PT, R26, UR5, PT ;  /* 0x000000051a007c0c */ /* 0x000fe2000bf05270 */
[----:B------:R-:W-:-:S12]  /*1650*/  DFMA R16, R16, R16, R18 ;  /* 0x000000101010722b */ /* 0x000fd80000000012 */
[----:B------:R-:W-:Y:S01]  /*1660*/  DSETP.NEU.OR P0, PT, R14, R6, P0 ;  /* 0x000000060e00722a */ /* 0x000fe2000070d400 */
[----:B------:R-:W-:Y:S01]  /*1670*/  VIADD R25, R26, 0x1 ;  /* 0x000000011a197836 */ /* 0x000fe20000000000 */
[----:B------:R-:W-:Y:S01]  /*1680*/  UIADD3 UR5, UPT, UPT, UR4, 0x5, URZ ;  /* 0x0000000504057890 */ /* 0x000fe2000fffe0ff */
[----:B------:R-:W-:Y:S02]  /*1690*/  FSEL R16, R16, R18, P2 ;  /* 0x0000001210107208 */ /* 0x000fe40001000000 */
[----:B------:R-:W-:-:S09]  /*16a0*/  FSEL R17, R17, R19, P2 ;  /* 0x0000001311117208 */ /* 0x000fd20001000000 */
[----:B------:R-:W-:-:S05]  /*16b0*/  @!P0 IMAD.MOV R25, RZ, RZ, R26 ;  /* 0x000000ffff198224 */ /* 0x000fca00078e021a */
[----:B------:R-:W-:Y:S01]  /*16c0*/  ISETP.NE.AND P2, PT, R25, UR5, PT ;  /* 0x0000000519007c0c */ /* 0x000fe2000bf45270 */
[----:B------:R-:W-:Y:S02]  /*16d0*/  DMUL R8, R4, |R8| ;  /* 0x4000000804087228 */ /* 0x000fe40000000000 */
[----:B------:R-:W-:-:S10]  /*16e0*/  DFMA R12, R12, R12, R16 ;  /* 0x0000000c0c0c722b */ /* 0x000fd40000000010 */
[----:B------:R-:W-:Y:S01]  /*16f0*/  DSETP.NEU.OR P2, PT, R8, R6, P2 ;  /* 0x000000060800722a */ /* 0x000fe2000174d400 */
[----:B------:R-:W-:Y:S01]  /*1700*/  FSEL R12, R12, R16, P1 ;  /* 0x000000100c0c7208 */ /* 0x000fe20000800000 */
[----:B------:R-:W-:Y:S01]  /*1710*/  VIADD R16, R25, 0x1 ;  /* 0x0000000119107836 */ /* 0x000fe20000000000 */
[----:B------:R-:W-:Y:S01]  /*1720*/  FSEL R13, R13, R17, P1 ;  /* 0x000000110d0d7208 */ /* 0x000fe20000800000 */
[----:B------:R-:W-:-:S05]  /*1730*/  UIADD3 UR5, UPT, UPT, UR4, 0x6, URZ ;  /* 0x0000000604057890 */ /* 0x000fca000fffe0ff */
[----:B------:R-:W-:-:S05]  /*1740*/  DFMA R14, R14, R14, R12 ;  /* 0x0000000e0e0e722b */ /* 0x000fca000000000c */
[----:B------:R-:W-:-:S05]  /*1750*/  @!P2 IMAD.MOV R16, RZ, RZ, R25 ;  /* 0x000000ffff10a224 */ /* 0x000fca00078e0219 */
[----:B------:R-:W-:Y:S02]  /*1760*/  ISETP.NE.AND P1, PT, R16, UR5, PT ;  /* 0x0000000510007c0c */ /* 0x000fe4000bf25270 */
[----:B------:R-:W-:Y:S02]  /*1770*/  FSEL R12, R14, R12, P0 ;  /* 0x0000000c0e0c7208 */ /* 0x000fe40000000000 */
[----:B------:R-:W-:-:S06]  /*1780*/  FSEL R13, R15, R13, P0 ;  /* 0x0000000d0f0d7208 */ /* 0x000fcc0000000000 */
[----:B------:R-:W-:Y:S01]  /*1790*/  DFMA R8, R8, R8, R12 ;  /* 0x000000080808722b */ /* 0x000fe2000000000c */
[----:B------:R-:W-:-:S09]  /*17a0*/  UIADD3 UR5, UPT, UPT, UR4, 0x7, URZ ;  /* 0x0000000704057890 */ /* 0x000fd2000fffe0ff */
[----:B------:R-:W-:Y:S01]  /*17b0*/  FSEL R8, R8, R12, P2 ;  /* 0x0000000c08087208 */ /* 0x000fe20001000000 */
[----:B------:R-:W-:Y:S01]  /*17c0*/  VIADD R12, R16, 0x1 ;  /* 0x00000001100c7836 */ /* 0x000fe20000000000 */
[----:B------:R-:W-:Y:S01]  /*17d0*/  FSEL R9, R9, R13, P2 ;  /* 0x0000000d09097208 */ /* 0x000fe20001000000 */
[----:B------:R-:W-:Y:S01]  /*17e0*/  UIADD3 UR4, UPT, UPT, UR4, 0x8, URZ ;  /* 0x0000000804047890 */ /* 0x000fe2000fffe0ff */
[----:B0-----:R-:W-:-:S05]  /*17f0*/  IADD3 R10, P2, PT, R10, 0x40, RZ ;  /* 0x000000400a0a7810 */ /* 0x001fca0007f5e0ff */
[----:B------:R-:W-:Y:S01]  /*1800*/  IMAD.X R11, RZ, RZ, R11, P2 ;  /* 0x000000ffff0b7224 */ /* 0x000fe200010e060b */
[----:B--2---:R-:W-:-:S08]  /*1810*/  DMUL R20, R4, |R20| ;  /* 0x4000001404147228 */ /* 0x004fd00000000000 */
[C---:B------:R-:W-:Y:S02]  /*1820*/  DSETP.NEU.OR P1, PT, R20.reuse, R6, P1 ;  /* 0x000000061400722a */ /* 0x040fe40000f2d400 */
[----:B------:R-:W-:-:S12]  /*1830*/  DFMA R20, R20, R20, R8 ;  /* 0x000000141414722b */ /* 0x000fd80000000008 */
[----:B------:R-:W-:-:S05]  /*1840*/  @!P1 IMAD.MOV R12, RZ, RZ, R16 ;  /* 0x000000ffff0c9224 */ /* 0x000fca00078e0210 */
[----:B------:R-:W-:Y:S02]  /*1850*/  ISETP.NE.AND P0, PT, R12, UR5, PT ;  /* 0x000000050c007c0c */ /* 0x000fe4000bf05270 */
[----:B------:R-:W-:Y:S01]  /*1860*/  FSEL R8, R20, R8, P1 ;  /* 0x0000000814087208 */ /* 0x000fe20000800000 */
[----:B---3--:R-:W-:Y:S01]  /*1870*/  DMUL R22, R4, |R22| ;  /* 0x4000001604167228 */ /* 0x008fe20000000000 */
[----:B------:R-:W-:Y:S02]  /*1880*/  FSEL R9, R21, R9, P1 ;  /* 0x0000000915097208 */ /* 0x000fe40000800000 */
[----:B------:R-:W-:-:S07]  /*1890*/  ISETP.NE.AND P1, PT, R24, UR4, PT ;  /* 0x0000000418007c0c */ /* 0x000fce000bf25270 */
[C---:B------:R-:W-:Y:S02]  /*18a0*/  DSETP.NEU.OR P0, PT, R22.reuse, R6, P0 ;  /* 0x000000061600722a */ /* 0x040fe4000070d400 */
[----:B------:R-:W-:Y:S01]  /*18b0*/  DFMA R22, R22, R22, R8 ;  /* 0x000000161616722b */ /* 0x000fe20000000008 */
[----:B------:R-:W-:-:S09]  /*18c0*/  VIADD R27, R12, 0x1 ;  /* 0x000000010c1b7836 */ /* 0x000fd20000000000 */
[----:B------:R-:W-:Y:S02]  /*18d0*/  FSEL R18, R22, R8, P0 ;  /* 0x0000000816127208 */ /* 0x000fe40000000000 */
[----:B------:R-:W-:Y:S01]  /*18e0*/  FSEL R19, R23, R9, P0 ;  /* 0x0000000917137208 */ /* 0x000fe20000000000 */
[----:B------:R-:W-:Y:S01]  /*18f0*/  @!P0 IMAD.MOV R27, RZ, RZ, R12 ;  /* 0x000000ffff1b8224 */ /* 0x000fe200078e020c */
[----:B------:R-:W-:Y:S06]  /*1900*/  @P1 BRA `(.L_x_31) ;  /* 0xfffffff800b01947 */ /* 0x000fec000383ffff */
.L_x_30:
        /* <DEDUP_REMOVED lines=12> */
[----:B------:R-:W-:-:S02]  /*19d0*/  VIADD R13, R27, 0x1 ;  /* 0x000000011b0d7836 */ /* 0x000fc40000000000 */
[----:B------:R-:W-:Y:S01]  /*19e0*/  VIADD R12, R24, 0x1 ;  /* 0x00000001180c7836 */ /* 0x000fe20000000000 */
[C---:B--2---:R-:W-:Y:S02]  /*19f0*/  DMUL R16, R4.reuse, |R16| ;  /* 0x4000001004107228 */ /* 0x044fe40000000000 */
[----:B---3--:R-:W-:-:S07]  /*1a00*/  DMUL R14, R4, |R14| ;  /* 0x4000000e040e7228 */ /* 0x008fce0000000000 */
[C---:B------:R-:W-:Y:S02]  /*1a10*/  DSETP.NEU.OR P0, PT, R16.reuse, R6, P0 ;  /* 0x000000061000722a */ /* 0x040fe4000070d400 */
[----:B------:R-:W-:Y:S02]  /*1a20*/  DFMA R16, R16, R16, R18 ;  /* 0x000000101010722b */ /* 0x000fe40000000012 */
[C---:B----4-:R-:W-:Y:S02]  /*1a30*/  DMUL R10, R4.reuse, |R10| ;  /* 0x4000000a040a7228 */ /* 0x050fe40000000000 */
[----:B-----5:R-:W-:-:S06]  /*1a40*/  DMUL R8, R4, |R8| ;  /* 0x4000000804087228 */ /* 0x020fcc0000000000 */
        /* <DEDUP_REMOVED lines=8> */
[----:B------:R-:W-:Y:S01]  /*1ad0*/  @!P1 IMAD.MOV R12, RZ, RZ, R13 ;  /* 0x000000ffff0c9224 */ /* 0x000fe200078e020d */
[----:B------:R-:W-:Y:S01]  /*1ae0*/  FSEL R15, R15, R17, P1 ;  /* 0x000000110f0f7208 */ /* 0x000fe20000800000 */
[----:B------:R-:W-:-:S05]  /*1af0*/  VIADD R13, R24, 0x2 ;  /* 0x00000002180d7836 */ /* 0x000fca0000000000 */
[----:B------:R-:W-:Y:S01]  /*1b00*/  ISETP.NE.AND P2, PT, R13, R12, PT ;  /* 0x0000000c0d00720c */ /* 0x000fe20003f45270 */
[----:B------:R-:W-:-:S12]  /*1b10*/  VIADD R13, R12, 0x1 ;  /* 0x000000010c0d7836 */ /* 0x000fd80000000000 */
[C---:B------:R-:W-:Y:S02]  /*1b20*/  DSETP.NEU.OR P2, PT, R10.reuse, R6, P2 ;  /* 0x000000060a00722a */ /* 0x040fe4000174d400 */
[----:B------:R-:W-:-:S10]  /*1b30*/  DFMA R10, R10, R10, R14 ;  /* 0x0000000a0a0a722b */ /* 0x000fd4000000000e */
[----:B------:R-:W-:Y:S02]  /*1b40*/  FSEL R10, R10, R14, P2 ;  /* 0x0000000e0a0a7208 */ /* 0x000fe40001000000 */
[----:B------:R-:W-:Y:S01]  /*1b50*/  @!P2 IMAD.MOV R13, RZ, RZ, R12 ;  /* 0x000000ffff0da224 */ /* 0x000fe200078e020c */
[----:B------:R-:W-:Y:S01]  /*1b60*/  FSEL R11, R11, R15, P2 ;  /* 0x0000000f0b0b7208 */ /* 0x000fe20001000000 */
[C---:B------:R-:W-:Y:S02]  /*1b70*/  VIADD R12, R24.reuse, 0x3 ;  /* 0x00000003180c7836 */ /* 0x040fe40000000000 */
[----:B------:R-:W-:Y:S02]  /*1b80*/  VIADD R27, R13, 0x1 ;  /* 0x000000010d1b7836 */ /* 0x000fe40000000000 */
[----:B------:R-:W-:Y:S01]  /*1b90*/  VIADD R24, R24, 0x4 ;  /* 0x0000000418187836 */ /* 0x000fe20000000000 */
[----:B------:R-:W-:-:S13]  /*1ba0*/  ISETP.NE.AND P0, PT, R12, R13, PT ;  /* 0x0000000d0c00720c */ /* 0x000fda0003f05270 */
[C---:B------:R-:W-:Y:S02]  /*1bb0*/  DSETP.NEU.OR P0, PT, R8.reuse, R6, P0 ;  /* 0x000000060800722a */ /* 0x040fe4000070d400 */
[----:B------:R-:W-:-:S10]  /*1bc0*/  DFMA R8, R8, R8, R10 ;  /* 0x000000080808722b */ /* 0x000fd4000000000a */
[----:B------:R-:W-:Y:S02]  /*1bd0*/  FSEL R18, R8, R10, P0 ;  /* 0x0000000a08127208 */ /* 0x000fe40000000000 */
[----:B------:R-:W-:Y:S01]  /*1be0*/  FSEL R19, R9, R11, P0 ;  /* 0x0000000b09137208 */ /* 0x000fe20000000000 */
[----:B------:R-:W-:-:S07]  /*1bf0*/  @!P0 IMAD.MOV R27, RZ, RZ, R13 ;  /* 0x000000ffff1b8224 */ /* 0x000fce00078e020d */
.L_x_32:
        /* <DEDUP_REMOVED lines=27> */
.L_x_33:
        /* <DEDUP_REMOVED lines=12> */
.L_x_29:
[----:B------:R-:W-:Y:S01]  /*1e70*/  DFMA R6, R6, R6, R18 ;  /* 0x000000060606722b */ /* 0x000fe20000000012 */
[----:B------:R-:W-:Y:S01]  /*1e80*/  UMOV UR4, 0xffffffff ;  /* 0xffffffff00047882 */ /* 0x000fe20000000000 */
[----:B------:R-:W-:Y:S01]  /*1e90*/  UMOV UR5, 0x7fefffff ;  /* 0x7fefffff00057882 */ /* 0x000fe20000000000 */
[----:B------:R-:W-:Y:S01]  /*1ea0*/  IMAD.MOV.U32 R12, RZ, RZ, 0x0 ;  /* 0x00000000ff0c7424 */ /* 0x000fe200078e00ff */
[----:B------:R-:W-:Y:S01]  /*1eb0*/  UMOV UR6, UR5 ;  /* 0x0000000500067c82 */ /* 0x000fe20008000000 */
[----:B------:R-:W-:Y:S02]  /*1ec0*/  IMAD.MOV.U32 R13, RZ, RZ, 0x3fd80000 ;  /* 0x3fd80000ff0d7424 */ /* 0x000fe400078e00ff */
[----:B------:R-:W-:Y:S01]  /*1ed0*/  IMAD.U32 R8, RZ, RZ, UR6 ;  /* 0x00000006ff087e24 */ /* 0x000fe2000f8e00ff */
[----:B------:R-:W-:Y:S02]  /*1ee0*/  DSETP.MIN.AND P0, P1, R6, UR4, PT ;  /* 0x0000000406007e2a */ /* 0x000fe4000b900000 */
[----:B------:R-:W-:-:S05]  /*1ef0*/  IMAD.MOV.U32 R4, RZ, RZ, R7 ;  /* 0x000000ffff047224 */ /* 0x000fca00078e0007 */
[----:B------:R-:W-:Y:S01]  /*1f00*/  FSEL R5, R4, UR6, P0 ;  /* 0x0000000604057c08 */ /* 0x000fe20008000000 */
[----:B------:R-:W-:-:S05]  /*1f10*/  IMAD.MOV.U32 R4, RZ, RZ, R6 ;  /* 0x000000ffff047224 */ /* 0x000fca00078e0006 */
[----:B------:R-:W-:Y:S01]  /*1f20*/  SEL R4, R4, UR4, P0 ;  /* 0x0000000404047c07 */ /* 0x000fe20008000000 */
[----:B------:R-:W-:Y:S01]  /*1f30*/  DSETP.NEU.AND P0, PT, R18, RZ, PT ;  /* 0x000000ff1200722a */ /* 0x000fe20003f0d000 */
[----:B------:R-:W-:Y:S01]  /*1f40*/  @P1 LOP3.LUT R5, R8, 0x80000, RZ, 0xfc, !PT ;  /* 0x0008000008051812 */ /* 0x000fe200078efcff */
[----:B------:R-:W-:Y:S01]  /*1f50*/  IMAD.MOV.U32 R8, RZ, RZ, RZ ;  /* 0x000000ffff087224 */ /* 0x000fe200078e00ff */
[----:B------:R-:W-:Y:S02]  /*1f60*/  ISETP.GE.U32.AND P1, PT, R3, 0x7ff00000, PT ;  /* 0x7ff000000300780c */ /* 0x000fe40003f26070 */
[----:B------:R-:W0:Y:S03]  /*1f70*/  MUFU.RSQ64H R9, R5 ;  /* 0x0000000500097308 */ /* 0x000e260000001c00 */
[----:B0-----:R-:W-:-:S08]  /*1f80*/  DMUL R10, R8, R8 ;  /* 0x00000008080a7228 */ /* 0x001fd00000000000 */
[----:B------:R-:W-:-:S08]  /*1f90*/  DFMA R10, R4, -R10, 1 ;  /* 0x3ff00000040a742b */ /* 0x000fd0000000080a */
[----:B------:R-:W-:Y:S02]  /*1fa0*/  DFMA R12, R10, R12, 0.5 ;  /* 0x3fe000000a0c742b */ /* 0x000fe4000000000c */
[----:B------:R-:W-:-:S08]  /*1fb0*/  DMUL R10, R8, R10 ;  /* 0x0000000a080a7228 */ /* 0x000fd00000000000 */
[----:B------:R-:W-:Y:S01]  /*1fc0*/  DFMA R10, R12, R10, R8 ;  /* 0x0000000a0c0a722b */ /* 0x000fe20000000008 */
[----:B------:R-:W0:Y:S07]  /*1fd0*/  LDC.64 R8, c[0x0][0x380] ;  /* 0x0000e000ff087b82 */ /* 0x000e2e0000000a00 */
[----:B------:R-:W-:Y:S01]  /*1fe0*/  DMUL R10, R6, R10 ;  /* 0x0000000a060a7228 */ /* 0x000fe20000000000 */
[----:B------:R-:W-:Y:S02]  /*1ff0*/  VIADD R7, R0, 0x100000 ;  /* 0x0010000000077836 */ /* 0x000fe40000000000 */
[----:B------:R-:W-:-:S06]  /*2000*/  IMAD.MOV.U32 R6, RZ, RZ, RZ ;  /* 0x000000ffff067224 */ /* 0x000fcc00078e00ff */
[----:B------:R-:W-:-:S10]  /*2010*/  DMUL R10, R10, R6 ;  /* 0x000000060a0a7228 */ /* 0x000fd40000000000 */
[-C--:B------:R-:W-:Y:S02]  /*2020*/  FSEL R5, R10, R2.reuse, !P1 ;  /* 0x000000020a057208 */ /* 0x080fe40004800000 */
[-C--:B------:R-:W-:Y:S02]  /*2030*/  FSEL R11, R11, R3.reuse, !P1 ;  /* 0x000000030b0b7208 */ /* 0x080fe40004800000 */
[----:B------:R-:W-:Y:S02]  /*2040*/  FSEL R2, R5, R2, P0 ;  /* 0x0000000205027208 */ /* 0x000fe40000000000 */
[----:B------:R-:W-:-:S05]  /*2050*/  FSEL R3, R11, R3, P0 ;  /* 0x000000030b037208 */ /* 0x000fca0000000000 */
[----:B0-----:R-:W-:Y:S01]  /*2060*/  STG.E.64 desc[UR10][R8.64], R2 ;  /* 0x0000000208007986 */ /* 0x001fe2000c101b0a */
[----:B------:R-:W-:Y:S05]  /*2070*/  EXIT ;  /* 0x000000000000794d */ /* 0x000fea0003800000 */
.L_x_34:
        /* <DEDUP_REMOVED lines=16> */
.L_x_43:


//--------------------- .text._Z11setVecValuePdd  --------------------------
	.section	.text._Z11setVecValuePdd,"ax",@progbits
	.align	128
        .global         _Z11setVecValuePdd
        .type           _Z11setVecValuePdd,@function
        .size           _Z11setVecValuePdd,(.L_x_44 - _Z11setVecValuePdd)
        .other          _Z11setVecValuePdd,@"STO_CUDA_ENTRY STV_DEFAULT"
_Z11setVecValuePdd:
.text._Z11setVecValuePdd:
[----:B------:R-:W-:Y:S08]  /*0000*/  LDC R1, c[0x0][0x37c] ;  /* 0x0000df00ff017b82 */ /* 0x000ff00000000800 */
[----:B------:R-:W0:Y:S01]  /*0010*/  LDC.64 R2, c[0x0][0x380] ;  /* 0x0000e000ff027b82 */ /* 0x000e220000000a00 */
[----:B------:R-:W0:Y:S07]  /*0020*/  LDCU.64 UR4, c[0x0][0x358] ;  /* 0x00006b00ff0477ac */ /* 0x000e2e0008000a00 */
[----:B------:R-:W0:Y:S02]  /*0030*/  LDC.64 R4, c[0x0][0x388] ;  /* 0x0000e200ff047b82 */ /* 0x000e240000000a00 */
[----:B0-----:R-:W-:Y:S01]  /*0040*/  STG.E.64 desc[UR4][R2.64], R4 ;  /* 0x0000000402007986 */ /* 0x001fe2000c101b04 */
[----:B------:R-:W-:Y:S05]  /*0050*/  EXIT ;  /* 0x000000000000794d */ /* 0x000fea0003800000 */
.L_x_35:
        /* <DEDUP_REMOVED lines=10> */
.L_x_44:


//--------------------- .nv.shared.reserved.0     --------------------------
	.section	.nv.shared.reserved.0,"aw",@nobits
	.weak		__nv_reservedSMEM_offset_0_alias
	.size		__nv_reservedSMEM_offset_0_alias, 0, 64
	.other		__nv_reservedSMEM_offset_0_alias,@"STO_CUDA_RESERVED_SHARED STV_DEFAULT"
__nv_reservedSMEM_offset_0_alias:
	.zero		0
	.zero		64


//--------------------- .nv.constant0._Z8_rnorm4dPddddd --------------------------
	.section	.nv.constant0._Z8_rnorm4dPddddd,"a",@progbits
	.sectionflags	@""
	.align	4
.nv.constant0._Z8_rnorm4dPddddd:
	.zero		936


//--------------------- .nv.constant0._Z8_rnorm3dPdddd --------------------------
	.section	.nv.constant0._Z8_rnorm3dPdddd,"a",@progbits
	.sectionflags	@""
	.align	4
.nv.constant0._Z8_rnorm3dPdddd:
	.zero		928


//--------------------- .nv.constant0._Z6_rnormPdiPKd --------------------------
	.section	.nv.constant0._Z6_rnormPdiPKd,"a",@progbits
	.sectionflags	@""
	.align	4
.nv.constant0._Z6_rnormPdiPKd:
	.zero		920


//--------------------- .nv.constant0._Z8_normcdfPdd --------------------------
	.section	.nv.constant0._Z8_normcdfPdd,"a",@progbits
	.sectionflags	@""
	.align	4
.nv.constant0._Z8_normcdfPdd:
	.zero		912


//--------------------- .nv.constant0._Z7_norm4dPddddd --------------------------
	.section	.nv.constant0._Z7_norm4dPddddd,"a",@progbits
	.sectionflags	@""
	.align	4
.nv.constant0._Z7_norm4dPddddd:
	.zero		936


//--------------------- .nv.constant0._Z7_norm3dPdddd --------------------------
	.section	.nv.constant0._Z7_norm3dPdddd,"a",@progbits
	.sectionflags	@""
	.align	4
.nv.constant0._Z7_norm3dPdddd:
	.zero		928


//--------------------- .nv.constant0._Z5_normPdiPKd --------------------------
	.section	.nv.constant0._Z5_normPdiPKd,"a",@progbits
	.sectionflags	@""
	.align	4
.nv.constant0._Z5_normPdiPKd:
	.zero		920


//--------------------- .nv.constant0._Z11setVecValuePdd --------------------------
	.section	.nv.constant0._Z11setVecValuePdd,"a",@progbits
	.sectionflags	@""
	.align	4
.nv.constant0._Z11setVecValuePdd:
	.zero		912


//--------------------- SYMBOLS --------------------------

	.type		.nv.reservedSmem.offset0,@object
	.size		.nv.reservedSmem.offset0,0x4
